//
// Generated by NVIDIA NVVM Compiler
//
// Compiler Build ID: CL-36424714
// Cuda compilation tools, release 13.0, V13.0.88
// Based on NVVM 20.0.0
//

.version 9.0
.target sm_100
.address_size 64

	// .globl	_Z9algoritamN6thrust24THRUST_300001_SM_1000_NS13device_vectorIiNS0_16device_allocatorIiEEEES4_RS4_Pf
.global .align 1 .b8 _ZN34_INTERNAL_f4a3f934_4_k_cu_6b64913f4cuda3std3__45__cpo5beginE[1];
.global .align 1 .b8 _ZN34_INTERNAL_f4a3f934_4_k_cu_6b64913f4cuda3std3__45__cpo3endE[1];
.global .align 1 .b8 _ZN34_INTERNAL_f4a3f934_4_k_cu_6b64913f4cuda3std3__45__cpo6cbeginE[1];
.global .align 1 .b8 _ZN34_INTERNAL_f4a3f934_4_k_cu_6b64913f4cuda3std3__45__cpo4cendE[1];
.global .align 1 .b8 _ZN34_INTERNAL_f4a3f934_4_k_cu_6b64913f4cuda3std3__45__cpo6rbeginE[1];
.global .align 1 .b8 _ZN34_INTERNAL_f4a3f934_4_k_cu_6b64913f4cuda3std3__45__cpo4rendE[1];
.global .align 1 .b8 _ZN34_INTERNAL_f4a3f934_4_k_cu_6b64913f4cuda3std3__45__cpo7crbeginE[1];
.global .align 1 .b8 _ZN34_INTERNAL_f4a3f934_4_k_cu_6b64913f4cuda3std3__45__cpo5crendE[1];
.global .align 1 .b8 _ZN34_INTERNAL_f4a3f934_4_k_cu_6b64913f4cuda3std3__436_GLOBAL__N__f4a3f934_4_k_cu_6b64913f6ignoreE[1];
.global .align 1 .b8 _ZN34_INTERNAL_f4a3f934_4_k_cu_6b64913f4cuda3std3__419piecewise_constructE[1];
.global .align 1 .b8 _ZN34_INTERNAL_f4a3f934_4_k_cu_6b64913f4cuda3std3__48in_placeE[1];
.global .align 1 .b8 _ZN34_INTERNAL_f4a3f934_4_k_cu_6b64913f4cuda3std3__420unreachable_sentinelE[1];
.global .align 1 .b8 _ZN34_INTERNAL_f4a3f934_4_k_cu_6b64913f4cuda3std3__47nulloptE[1];
.global .align 1 .b8 _ZN34_INTERNAL_f4a3f934_4_k_cu_6b64913f4cuda3std3__48unexpectE[1];
.global .align 1 .b8 _ZN34_INTERNAL_f4a3f934_4_k_cu_6b64913f4cuda3std6ranges3__45__cpo4swapE[1];
.global .align 1 .b8 _ZN34_INTERNAL_f4a3f934_4_k_cu_6b64913f4cuda3std6ranges3__45__cpo9iter_moveE[1];
.global .align 1 .b8 _ZN34_INTERNAL_f4a3f934_4_k_cu_6b64913f4cuda3std6ranges3__45__cpo5beginE[1];
.global .align 1 .b8 _ZN34_INTERNAL_f4a3f934_4_k_cu_6b64913f4cuda3std6ranges3__45__cpo3endE[1];
.global .align 1 .b8 _ZN34_INTERNAL_f4a3f934_4_k_cu_6b64913f4cuda3std6ranges3__45__cpo6cbeginE[1];
.global .align 1 .b8 _ZN34_INTERNAL_f4a3f934_4_k_cu_6b64913f4cuda3std6ranges3__45__cpo4cendE[1];
.global .align 1 .b8 _ZN34_INTERNAL_f4a3f934_4_k_cu_6b64913f4cuda3std6ranges3__45__cpo7advanceE[1];
.global .align 1 .b8 _ZN34_INTERNAL_f4a3f934_4_k_cu_6b64913f4cuda3std6ranges3__45__cpo9iter_swapE[1];
.global .align 1 .b8 _ZN34_INTERNAL_f4a3f934_4_k_cu_6b64913f4cuda3std6ranges3__45__cpo4nextE[1];
.global .align 1 .b8 _ZN34_INTERNAL_f4a3f934_4_k_cu_6b64913f4cuda3std6ranges3__45__cpo4prevE[1];
.global .align 1 .b8 _ZN34_INTERNAL_f4a3f934_4_k_cu_6b64913f4cuda3std6ranges3__45__cpo4dataE[1];
.global .align 1 .b8 _ZN34_INTERNAL_f4a3f934_4_k_cu_6b64913f4cuda3std6ranges3__45__cpo5cdataE[1];
.global .align 1 .b8 _ZN34_INTERNAL_f4a3f934_4_k_cu_6b64913f4cuda3std6ranges3__45__cpo4sizeE[1];
.global .align 1 .b8 _ZN34_INTERNAL_f4a3f934_4_k_cu_6b64913f4cuda3std6ranges3__45__cpo5ssizeE[1];
.global .align 1 .b8 _ZN34_INTERNAL_f4a3f934_4_k_cu_6b64913f4cuda3std6ranges3__45__cpo8distanceE[1];
.global .align 1 .b8 _ZN34_INTERNAL_f4a3f934_4_k_cu_6b64913f6thrust24THRUST_300001_SM_1000_NS8cuda_cub3parE[1];
.global .align 1 .b8 _ZN34_INTERNAL_f4a3f934_4_k_cu_6b64913f6thrust24THRUST_300001_SM_1000_NS8cuda_cub10par_nosyncE[1];
.global .align 1 .b8 _ZN34_INTERNAL_f4a3f934_4_k_cu_6b64913f6thrust24THRUST_300001_SM_1000_NS6system6detail10sequential3seqE[1];
.global .align 1 .b8 _ZN34_INTERNAL_f4a3f934_4_k_cu_6b64913f6thrust24THRUST_300001_SM_1000_NS12placeholders2_1E[1];
.global .align 1 .b8 _ZN34_INTERNAL_f4a3f934_4_k_cu_6b64913f6thrust24THRUST_300001_SM_1000_NS12placeholders2_2E[1];
.global .align 1 .b8 _ZN34_INTERNAL_f4a3f934_4_k_cu_6b64913f6thrust24THRUST_300001_SM_1000_NS12placeholders2_3E[1];
.global .align 1 .b8 _ZN34_INTERNAL_f4a3f934_4_k_cu_6b64913f6thrust24THRUST_300001_SM_1000_NS12placeholders2_4E[1];
.global .align 1 .b8 _ZN34_INTERNAL_f4a3f934_4_k_cu_6b64913f6thrust24THRUST_300001_SM_1000_NS12placeholders2_5E[1];
.global .align 1 .b8 _ZN34_INTERNAL_f4a3f934_4_k_cu_6b64913f6thrust24THRUST_300001_SM_1000_NS12placeholders2_6E[1];
.global .align 1 .b8 _ZN34_INTERNAL_f4a3f934_4_k_cu_6b64913f6thrust24THRUST_300001_SM_1000_NS12placeholders2_7E[1];
.global .align 1 .b8 _ZN34_INTERNAL_f4a3f934_4_k_cu_6b64913f6thrust24THRUST_300001_SM_1000_NS12placeholders2_8E[1];
.global .align 1 .b8 _ZN34_INTERNAL_f4a3f934_4_k_cu_6b64913f6thrust24THRUST_300001_SM_1000_NS12placeholders2_9E[1];
.global .align 1 .b8 _ZN34_INTERNAL_f4a3f934_4_k_cu_6b64913f6thrust24THRUST_300001_SM_1000_NS12placeholders3_10E[1];
.global .align 1 .b8 _ZN34_INTERNAL_f4a3f934_4_k_cu_6b64913f6thrust24THRUST_300001_SM_1000_NS3seqE[1];

.visible .entry _Z9algoritamN6thrust24THRUST_300001_SM_1000_NS13device_vectorIiNS0_16device_allocatorIiEEEES4_RS4_Pf(
	.param .align 8 .b8 _Z9algoritamN6thrust24THRUST_300001_SM_1000_NS13device_vectorIiNS0_16device_allocatorIiEEEES4_RS4_Pf_param_0[32],
	.param .align 8 .b8 _Z9algoritamN6thrust24THRUST_300001_SM_1000_NS13device_vectorIiNS0_16device_allocatorIiEEEES4_RS4_Pf_param_1[32],
	.param .u64 .ptr .align 1 _Z9algoritamN6thrust24THRUST_300001_SM_1000_NS13device_vectorIiNS0_16device_allocatorIiEEEES4_RS4_Pf_param_2,
	.param .u64 .ptr .align 1 _Z9algoritamN6thrust24THRUST_300001_SM_1000_NS13device_vectorIiNS0_16device_allocatorIiEEEES4_RS4_Pf_param_3
)
{
	.reg .pred 	%p<45>;
	.reg .b32 	%r<141>;
	.reg .b32 	%f<59>;
	.reg .b64 	%rd<106>;

	ld.param.u64 	%rd3, [_Z9algoritamN6thrust24THRUST_300001_SM_1000_NS13device_vectorIiNS0_16device_allocatorIiEEEES4_RS4_Pf_param_0+24];
	ld.param.u64 	%rd4, [_Z9algoritamN6thrust24THRUST_300001_SM_1000_NS13device_vectorIiNS0_16device_allocatorIiEEEES4_RS4_Pf_param_1+8];
	ld.param.u64 	%rd5, [_Z9algoritamN6thrust24THRUST_300001_SM_1000_NS13device_vectorIiNS0_16device_allocatorIiEEEES4_RS4_Pf_param_1+24];
	ld.param.u64 	%rd12, [_Z9algoritamN6thrust24THRUST_300001_SM_1000_NS13device_vectorIiNS0_16device_allocatorIiEEEES4_RS4_Pf_param_0+8];
	ld.param.u64 	%rd11, [_Z9algoritamN6thrust24THRUST_300001_SM_1000_NS13device_vectorIiNS0_16device_allocatorIiEEEES4_RS4_Pf_param_2];
	ld.param.u64 	%rd13, [_Z9algoritamN6thrust24THRUST_300001_SM_1000_NS13device_vectorIiNS0_16device_allocatorIiEEEES4_RS4_Pf_param_3];
	cvta.to.global.u64 	%rd1, %rd13;
	cvta.to.global.u64 	%rd2, %rd12;
	mov.u32 	%r49, %ctaid.x;
	mov.u32 	%r50, %ntid.x;
	mov.u32 	%r51, %tid.x;
	mad.lo.s32 	%r52, %r49, %r50, %r51;
	cvt.s64.s32 	%rd6, %r52;
	setp.le.u64 	%p1, %rd5, %rd6;
	@%p1 bra 	$L__BB0_26;
	cvta.to.global.u64 	%rd7, %rd11;
	ld.global.u64 	%rd14, [%rd7+8];
	cvta.to.global.u64 	%rd15, %rd14;
	shl.b64 	%rd16, %rd6, 2;
	add.s64 	%rd8, %rd15, %rd16;
	ld.global.u32 	%r53, [%rd8];
	setp.eq.s32 	%p2, %r53, -1;
	@%p2 bra 	$L__BB0_26;
	cvt.u32.u64 	%r54, %rd6;
	cvta.to.global.u64 	%rd17, %rd4;
	add.s64 	%rd9, %rd17, %rd16;
	ld.global.u32 	%r1, [%rd9];
	add.s32 	%r55, %r54, 1;
	cvt.s64.s32 	%rd19, %r55;
	setp.gt.u64 	%p3, %rd5, %rd19;
	@%p3 bra 	$L__BB0_4;
	cvt.u32.u64 	%r119, %rd3;
	bra.uni 	$L__BB0_5;
$L__BB0_4:
	ld.global.u32 	%r119, [%rd9+4];
$L__BB0_5:
	setp.ge.s32 	%p4, %r1, %r119;
	@%p4 bra 	$L__BB0_19;
	add.s64 	%rd21, %rd1, %rd16;
	ld.global.f32 	%f1, [%rd21];
	sub.s32 	%r5, %r119, %r1;
	and.b32  	%r6, %r5, 15;
	sub.s32 	%r58, %r1, %r119;
	setp.gt.u32 	%p5, %r58, -16;
	mov.b32 	%r135, 1;
	mov.u32 	%r124, %r1;
	@%p5 bra 	$L__BB0_9;
	and.b32  	%r60, %r5, -16;
	neg.s32 	%r120, %r60;
	add.s64 	%rd10, %rd2, 32;
	mov.b32 	%r135, 1;
	mov.u32 	%r124, %r1;
$L__BB0_8:
	.pragma "nounroll";
	mul.wide.s32 	%rd22, %r124, 4;
	add.s64 	%rd23, %rd10, %rd22;
	ld.global.u32 	%r61, [%rd23+-32];
	mul.wide.s32 	%rd24, %r61, 4;
	add.s64 	%rd25, %rd1, %rd24;
	ld.global.f32 	%f2, [%rd25];
	setp.gt.f32 	%p6, %f1, %f2;
	ld.global.u32 	%r62, [%rd23+-28];
	mul.wide.s32 	%rd26, %r62, 4;
	add.s64 	%rd27, %rd1, %rd26;
	ld.global.f32 	%f4, [%rd27];
	setp.gt.f32 	%p7, %f1, %f4;
	ld.global.u32 	%r63, [%rd23+-24];
	mul.wide.s32 	%rd28, %r63, 4;
	add.s64 	%rd29, %rd1, %rd28;
	ld.global.f32 	%f6, [%rd29];
	setp.gt.f32 	%p8, %f1, %f6;
	ld.global.u32 	%r64, [%rd23+-20];
	mul.wide.s32 	%rd30, %r64, 4;
	add.s64 	%rd31, %rd1, %rd30;
	ld.global.f32 	%f8, [%rd31];
	setp.gt.f32 	%p9, %f1, %f8;
	ld.global.u32 	%r65, [%rd23+-16];
	mul.wide.s32 	%rd32, %r65, 4;
	add.s64 	%rd33, %rd1, %rd32;
	ld.global.f32 	%f10, [%rd33];
	setp.gt.f32 	%p10, %f1, %f10;
	ld.global.u32 	%r66, [%rd23+-12];
	mul.wide.s32 	%rd34, %r66, 4;
	add.s64 	%rd35, %rd1, %rd34;
	ld.global.f32 	%f12, [%rd35];
	setp.gt.f32 	%p11, %f1, %f12;
	ld.global.u32 	%r67, [%rd23+-8];
	mul.wide.s32 	%rd36, %r67, 4;
	add.s64 	%rd37, %rd1, %rd36;
	ld.global.f32 	%f14, [%rd37];
	setp.gt.f32 	%p12, %f1, %f14;
	ld.global.u32 	%r68, [%rd23+-4];
	mul.wide.s32 	%rd38, %r68, 4;
	add.s64 	%rd39, %rd1, %rd38;
	ld.global.f32 	%f16, [%rd39];
	setp.gt.f32 	%p13, %f1, %f16;
	ld.global.u32 	%r69, [%rd23];
	mul.wide.s32 	%rd40, %r69, 4;
	add.s64 	%rd41, %rd1, %rd40;
	ld.global.f32 	%f18, [%rd41];
	setp.gt.f32 	%p14, %f1, %f18;
	ld.global.u32 	%r70, [%rd23+4];
	mul.wide.s32 	%rd42, %r70, 4;
	add.s64 	%rd43, %rd1, %rd42;
	ld.global.f32 	%f20, [%rd43];
	setp.gt.f32 	%p15, %f1, %f20;
	ld.global.u32 	%r71, [%rd23+8];
	mul.wide.s32 	%rd44, %r71, 4;
	add.s64 	%rd45, %rd1, %rd44;
	ld.global.f32 	%f22, [%rd45];
	setp.gt.f32 	%p16, %f1, %f22;
	ld.global.u32 	%r72, [%rd23+12];
	mul.wide.s32 	%rd46, %r72, 4;
	add.s64 	%rd47, %rd1, %rd46;
	ld.global.f32 	%f24, [%rd47];
	setp.gt.f32 	%p17, %f1, %f24;
	ld.global.u32 	%r73, [%rd23+16];
	mul.wide.s32 	%rd48, %r73, 4;
	add.s64 	%rd49, %rd1, %rd48;
	ld.global.f32 	%f26, [%rd49];
	setp.gt.f32 	%p18, %f1, %f26;
	ld.global.u32 	%r74, [%rd23+20];
	mul.wide.s32 	%rd50, %r74, 4;
	add.s64 	%rd51, %rd1, %rd50;
	ld.global.f32 	%f28, [%rd51];
	setp.gt.f32 	%p19, %f1, %f28;
	ld.global.u32 	%r75, [%rd23+24];
	mul.wide.s32 	%rd52, %r75, 4;
	add.s64 	%rd53, %rd1, %rd52;
	ld.global.f32 	%f30, [%rd53];
	ld.global.u32 	%r76, [%rd23+28];
	mul.wide.s32 	%rd54, %r76, 4;
	add.s64 	%rd55, %rd1, %rd54;
	ld.global.f32 	%f32, [%rd55];
	min.f32 	%f33, %f32, %f30;
	setp.lt.f32 	%p20, %f33, %f1;
	selp.b32 	%r77, 0, %r135, %p6;
	selp.b32 	%r78, 0, %r77, %p7;
	selp.b32 	%r79, 0, %r78, %p8;
	selp.b32 	%r80, 0, %r79, %p9;
	selp.b32 	%r81, 0, %r80, %p10;
	selp.b32 	%r82, 0, %r81, %p11;
	selp.b32 	%r83, 0, %r82, %p12;
	selp.b32 	%r84, 0, %r83, %p13;
	selp.b32 	%r85, 0, %r84, %p14;
	selp.b32 	%r86, 0, %r85, %p15;
	selp.b32 	%r87, 0, %r86, %p16;
	selp.b32 	%r88, 0, %r87, %p17;
	selp.b32 	%r89, 0, %r88, %p18;
	selp.b32 	%r90, 0, %r89, %p19;
	selp.b32 	%r135, 0, %r90, %p20;
	add.s32 	%r124, %r124, 16;
	add.s32 	%r120, %r120, 16;
	setp.ne.s32 	%p21, %r120, 0;
	@%p21 bra 	$L__BB0_8;
$L__BB0_9:
	setp.eq.s32 	%p22, %r6, 0;
	@%p22 bra 	$L__BB0_18;
	and.b32  	%r17, %r5, 7;
	setp.lt.u32 	%p23, %r6, 8;
	@%p23 bra 	$L__BB0_12;
	mul.wide.s32 	%rd56, %r124, 4;
	add.s64 	%rd57, %rd2, %rd56;
	ld.global.u32 	%r92, [%rd57];
	mul.wide.s32 	%rd58, %r92, 4;
	add.s64 	%rd59, %rd1, %rd58;
	ld.global.f32 	%f34, [%rd59];
	setp.gt.f32 	%p24, %f1, %f34;
	ld.global.u32 	%r93, [%rd57+4];
	mul.wide.s32 	%rd60, %r93, 4;
	add.s64 	%rd61, %rd1, %rd60;
	ld.global.f32 	%f36, [%rd61];
	setp.gt.f32 	%p25, %f1, %f36;
	ld.global.u32 	%r94, [%rd57+8];
	mul.wide.s32 	%rd62, %r94, 4;
	add.s64 	%rd63, %rd1, %rd62;
	ld.global.f32 	%f38, [%rd63];
	setp.gt.f32 	%p26, %f1, %f38;
	ld.global.u32 	%r95, [%rd57+12];
	mul.wide.s32 	%rd64, %r95, 4;
	add.s64 	%rd65, %rd1, %rd64;
	ld.global.f32 	%f40, [%rd65];
	setp.gt.f32 	%p27, %f1, %f40;
	ld.global.u32 	%r96, [%rd57+16];
	mul.wide.s32 	%rd66, %r96, 4;
	add.s64 	%rd67, %rd1, %rd66;
	ld.global.f32 	%f42, [%rd67];
	setp.gt.f32 	%p28, %f1, %f42;
	ld.global.u32 	%r97, [%rd57+20];
	mul.wide.s32 	%rd68, %r97, 4;
	add.s64 	%rd69, %rd1, %rd68;
	ld.global.f32 	%f44, [%rd69];
	setp.gt.f32 	%p29, %f1, %f44;
	ld.global.u32 	%r98, [%rd57+24];
	mul.wide.s32 	%rd70, %r98, 4;
	add.s64 	%rd71, %rd1, %rd70;
	ld.global.f32 	%f46, [%rd71];
	ld.global.u32 	%r99, [%rd57+28];
	mul.wide.s32 	%rd72, %r99, 4;
	add.s64 	%rd73, %rd1, %rd72;
	ld.global.f32 	%f48, [%rd73];
	min.f32 	%f49, %f48, %f46;
	setp.lt.f32 	%p30, %f49, %f1;
	selp.b32 	%r100, 0, %r135, %p24;
	selp.b32 	%r101, 0, %r100, %p25;
	selp.b32 	%r102, 0, %r101, %p26;
	selp.b32 	%r103, 0, %r102, %p27;
	selp.b32 	%r104, 0, %r103, %p28;
	selp.b32 	%r105, 0, %r104, %p29;
	selp.b32 	%r135, 0, %r105, %p30;
	add.s32 	%r124, %r124, 8;
$L__BB0_12:
	setp.eq.s32 	%p31, %r17, 0;
	@%p31 bra 	$L__BB0_18;
	and.b32  	%r23, %r5, 3;
	setp.lt.u32 	%p32, %r17, 4;
	@%p32 bra 	$L__BB0_15;
	mul.wide.s32 	%rd74, %r124, 4;
	add.s64 	%rd75, %rd2, %rd74;
	ld.global.u32 	%r107, [%rd75];
	mul.wide.s32 	%rd76, %r107, 4;
	add.s64 	%rd77, %rd1, %rd76;
	ld.global.f32 	%f50, [%rd77];
	setp.gt.f32 	%p33, %f1, %f50;
	ld.global.u32 	%r108, [%rd75+4];
	mul.wide.s32 	%rd78, %r108, 4;
	add.s64 	%rd79, %rd1, %rd78;
	ld.global.f32 	%f52, [%rd79];
	setp.gt.f32 	%p34, %f1, %f52;
	ld.global.u32 	%r109, [%rd75+8];
	mul.wide.s32 	%rd80, %r109, 4;
	add.s64 	%rd81, %rd1, %rd80;
	ld.global.f32 	%f54, [%rd81];
	ld.global.u32 	%r110, [%rd75+12];
	mul.wide.s32 	%rd82, %r110, 4;
	add.s64 	%rd83, %rd1, %rd82;
	ld.global.f32 	%f56, [%rd83];
	min.f32 	%f57, %f56, %f54;
	setp.lt.f32 	%p35, %f57, %f1;
	selp.b32 	%r111, 0, %r135, %p33;
	selp.b32 	%r112, 0, %r111, %p34;
	selp.b32 	%r135, 0, %r112, %p35;
	add.s32 	%r124, %r124, 4;
$L__BB0_15:
	setp.eq.s32 	%p36, %r23, 0;
	@%p36 bra 	$L__BB0_18;
	neg.s32 	%r132, %r23;
$L__BB0_17:
	.pragma "nounroll";
	mul.wide.s32 	%rd84, %r124, 4;
	add.s64 	%rd85, %rd2, %rd84;
	ld.global.u32 	%r113, [%rd85];
	mul.wide.s32 	%rd86, %r113, 4;
	add.s64 	%rd87, %rd1, %rd86;
	ld.global.f32 	%f58, [%rd87];
	setp.gt.f32 	%p37, %f1, %f58;
	selp.b32 	%r135, 0, %r135, %p37;
	add.s32 	%r124, %r124, 1;
	add.s32 	%r132, %r132, 1;
	setp.ne.s32 	%p38, %r132, 0;
	@%p38 bra 	$L__BB0_17;
$L__BB0_18:
	setp.eq.s32 	%p39, %r135, 0;
	@%p39 bra 	$L__BB0_26;
$L__BB0_19:
	setp.ge.s32 	%p40, %r1, %r119;
	mov.b32 	%r114, 1;
	st.global.u32 	[%rd8], %r114;
	@%p40 bra 	$L__BB0_26;
	sub.s32 	%r115, %r119, %r1;
	and.b32  	%r37, %r115, 3;
	setp.eq.s32 	%p41, %r37, 0;
	mov.u32 	%r138, %r1;
	@%p41 bra 	$L__BB0_23;
	neg.s32 	%r136, %r37;
	mov.u32 	%r138, %r1;
$L__BB0_22:
	.pragma "nounroll";
	mul.wide.s32 	%rd88, %r138, 4;
	ld.global.u64 	%rd89, [%rd7+8];
	cvta.to.global.u64 	%rd90, %rd89;
	add.s64 	%rd91, %rd90, %rd88;
	mov.b32 	%r116, -1;
	st.global.u32 	[%rd91], %r116;
	add.s32 	%r138, %r138, 1;
	add.s32 	%r136, %r136, 1;
	setp.ne.s32 	%p42, %r136, 0;
	@%p42 bra 	$L__BB0_22;
$L__BB0_23:
	sub.s32 	%r117, %r1, %r119;
	setp.gt.u32 	%p43, %r117, -4;
	@%p43 bra 	$L__BB0_26;
	sub.s32 	%r139, %r138, %r119;
$L__BB0_25:
	mul.wide.s32 	%rd92, %r138, 4;
	add.s64 	%rd93, %rd92, 8;
	ld.global.u64 	%rd94, [%rd7+8];
	cvta.to.global.u64 	%rd95, %rd94;
	add.s64 	%rd96, %rd95, %rd93;
	mov.b32 	%r118, -1;
	st.global.u32 	[%rd96+-8], %r118;
	ld.global.u64 	%rd97, [%rd7+8];
	cvta.to.global.u64 	%rd98, %rd97;
	add.s64 	%rd99, %rd98, %rd93;
	st.global.u32 	[%rd99+-4], %r118;
	ld.global.u64 	%rd100, [%rd7+8];
	cvta.to.global.u64 	%rd101, %rd100;
	add.s64 	%rd102, %rd101, %rd93;
	st.global.u32 	[%rd102], %r118;
	ld.global.u64 	%rd103, [%rd7+8];
	cvta.to.global.u64 	%rd104, %rd103;
	add.s64 	%rd105, %rd104, %rd93;
	st.global.u32 	[%rd105+4], %r118;
	add.s32 	%r138, %r138, 4;
	add.s32 	%r139, %r139, 4;
	setp.ne.s32 	%p44, %r139, 0;
	@%p44 bra 	$L__BB0_25;
$L__BB0_26:
	ret;

}
	// .globl	_ZN3cub18CUB_300001_SM_10006detail11EmptyKernelIvEEvv
.visible .entry _ZN3cub18CUB_300001_SM_10006detail11EmptyKernelIvEEvv()
{


	ret;

}
	// .globl	_ZN3cub18CUB_300001_SM_10006detail8for_each13static_kernelINS2_12policy_hub_t12policy_500_tEmN6thrust24THRUST_300001_SM_1000_NS8cuda_cub20__uninitialized_fill7functorINS7_10device_ptrIiEEiEEEEvT0_T1_
.visible .entry _ZN3cub18CUB_300001_SM_10006detail8for_each13static_kernelINS2_12policy_hub_t12policy_500_tEmN6thrust24THRUST_300001_SM_1000_NS8cuda_cub20__uninitialized_fill7functorINS7_10device_ptrIiEEiEEEEvT0_T1_(
	.param .u64 _ZN3cub18CUB_300001_SM_10006detail8for_each13static_kernelINS2_12policy_hub_t12policy_500_tEmN6thrust24THRUST_300001_SM_1000_NS8cuda_cub20__uninitialized_fill7functorINS7_10device_ptrIiEEiEEEEvT0_T1__param_0,
	.param .align 8 .b8 _ZN3cub18CUB_300001_SM_10006detail8for_each13static_kernelINS2_12policy_hub_t12policy_500_tEmN6thrust24THRUST_300001_SM_1000_NS8cuda_cub20__uninitialized_fill7functorINS7_10device_ptrIiEEiEEEEvT0_T1__param_1[16]
)
.maxntid 256
{
	.reg .pred 	%p<4>;
	.reg .b16 	%rs<5>;
	.reg .b32 	%r<12>;
	.reg .b64 	%rd<16>;

	ld.param.u32 	%r3, [_ZN3cub18CUB_300001_SM_10006detail8for_each13static_kernelINS2_12policy_hub_t12policy_500_tEmN6thrust24THRUST_300001_SM_1000_NS8cuda_cub20__uninitialized_fill7functorINS7_10device_ptrIiEEiEEEEvT0_T1__param_1+8];
	ld.param.u64 	%rd4, [_ZN3cub18CUB_300001_SM_10006detail8for_each13static_kernelINS2_12policy_hub_t12policy_500_tEmN6thrust24THRUST_300001_SM_1000_NS8cuda_cub20__uninitialized_fill7functorINS7_10device_ptrIiEEiEEEEvT0_T1__param_1];
	ld.param.u64 	%rd5, [_ZN3cub18CUB_300001_SM_10006detail8for_each13static_kernelINS2_12policy_hub_t12policy_500_tEmN6thrust24THRUST_300001_SM_1000_NS8cuda_cub20__uninitialized_fill7functorINS7_10device_ptrIiEEiEEEEvT0_T1__param_0];
	mov.u32 	%r9, %ctaid.x;
	mul.wide.u32 	%rd1, %r9, 512;
	sub.s64 	%rd2, %rd5, %rd1;
	setp.lt.u64 	%p1, %rd2, 512;
	@%p1 bra 	$L__BB2_2;
	mov.u32 	%r11, %tid.x;
	cvta.to.global.u64 	%rd11, %rd4;
	cvt.u64.u32 	%rd12, %r11;
	add.s64 	%rd13, %rd1, %rd12;
	shl.b64 	%rd14, %rd13, 2;
	add.s64 	%rd15, %rd11, %rd14;
	st.global.u32 	[%rd15], %r3;
	st.global.u32 	[%rd15+1024], %r3;
	bra.uni 	$L__BB2_6;
$L__BB2_2:
	cvta.to.global.u64 	%rd6, %rd4;
	mov.u32 	%r2, %tid.x;
	cvt.u64.u32 	%rd7, %r2;
	setp.le.u64 	%p2, %rd2, %rd7;
	add.s64 	%rd8, %rd1, %rd7;
	shl.b64 	%rd9, %rd8, 2;
	add.s64 	%rd3, %rd6, %rd9;
	@%p2 bra 	$L__BB2_4;
	st.global.u32 	[%rd3], %r3;
$L__BB2_4:
	add.s32 	%r10, %r2, 256;
	cvt.u64.u32 	%rd10, %r10;
	setp.le.u64 	%p3, %rd2, %rd10;
	@%p3 bra 	$L__BB2_6;
	st.global.u32 	[%rd3+1024], %r3;
$L__BB2_6:
	ret;

}
	// .globl	_ZN3cub18CUB_300001_SM_10006detail8for_each13static_kernelINS2_12policy_hub_t12policy_500_tElN6thrust24THRUST_300001_SM_1000_NS8cuda_cub6__fill7functorINS7_6detail15normal_iteratorINS7_10device_ptrIiEEEEiEEEEvT0_T1_
.visible .entry _ZN3cub18CUB_300001_SM_10006detail8for_each13static_kernelINS2_12policy_hub_t12policy_500_tElN6thrust24THRUST_300001_SM_1000_NS8cuda_cub6__fill7functorINS7_6detail15normal_iteratorINS7_10device_ptrIiEEEEiEEEEvT0_T1_(
	.param .u64 _ZN3cub18CUB_300001_SM_10006detail8for_each13static_kernelINS2_12policy_hub_t12policy_500_tElN6thrust24THRUST_300001_SM_1000_NS8cuda_cub6__fill7functorINS7_6detail15normal_iteratorINS7_10device_ptrIiEEEEiEEEEvT0_T1__param_0,
	.param .align 8 .b8 _ZN3cub18CUB_300001_SM_10006detail8for_each13static_kernelINS2_12policy_hub_t12policy_500_tElN6thrust24THRUST_300001_SM_1000_NS8cuda_cub6__fill7functorINS7_6detail15normal_iteratorINS7_10device_ptrIiEEEEiEEEEvT0_T1__param_1[16]
)
.maxntid 256
{
	.reg .pred 	%p<4>;
	.reg .b16 	%rs<5>;
	.reg .b32 	%r<12>;
	.reg .b64 	%rd<17>;

	ld.param.u32 	%r3, [_ZN3cub18CUB_300001_SM_10006detail8for_each13static_kernelINS2_12policy_hub_t12policy_500_tElN6thrust24THRUST_300001_SM_1000_NS8cuda_cub6__fill7functorINS7_6detail15normal_iteratorINS7_10device_ptrIiEEEEiEEEEvT0_T1__param_1+8];
	ld.param.u64 	%rd5, [_ZN3cub18CUB_300001_SM_10006detail8for_each13static_kernelINS2_12policy_hub_t12policy_500_tElN6thrust24THRUST_300001_SM_1000_NS8cuda_cub6__fill7functorINS7_6detail15normal_iteratorINS7_10device_ptrIiEEEEiEEEEvT0_T1__param_1];
	ld.param.u64 	%rd6, [_ZN3cub18CUB_300001_SM_10006detail8for_each13static_kernelINS2_12policy_hub_t12policy_500_tElN6thrust24THRUST_300001_SM_1000_NS8cuda_cub6__fill7functorINS7_6detail15normal_iteratorINS7_10device_ptrIiEEEEiEEEEvT0_T1__param_0];
	mov.u32 	%r9, %ctaid.x;
	mul.wide.u32 	%rd1, %r9, 512;
	sub.s64 	%rd2, %rd6, %rd1;
	setp.lt.s64 	%p1, %rd2, 512;
	@%p1 bra 	$L__BB3_2;
	mov.u32 	%r11, %tid.x;
	cvta.to.global.u64 	%rd12, %rd5;
	cvt.u64.u32 	%rd13, %r11;
	add.s64 	%rd14, %rd1, %rd13;
	shl.b64 	%rd15, %rd14, 2;
	add.s64 	%rd16, %rd12, %rd15;
	st.global.u32 	[%rd16], %r3;
	st.global.u32 	[%rd16+1024], %r3;
	bra.uni 	$L__BB3_6;
$L__BB3_2:
	cvta.to.global.u64 	%rd7, %rd5;
	mov.u32 	%r2, %tid.x;
	cvt.s64.s32 	%rd3, %rd2;
	cvt.u64.u32 	%rd8, %r2;
	setp.le.s64 	%p2, %rd3, %rd8;
	add.s64 	%rd9, %rd1, %rd8;
	shl.b64 	%rd10, %rd9, 2;
	add.s64 	%rd4, %rd7, %rd10;
	@%p2 bra 	$L__BB3_4;
	st.global.u32 	[%rd4], %r3;
$L__BB3_4:
	add.s32 	%r10, %r2, 256;
	cvt.u64.u32 	%rd11, %r10;
	setp.le.s64 	%p3, %rd3, %rd11;
	@%p3 bra 	$L__BB3_6;
	st.global.u32 	[%rd4+1024], %r3;
$L__BB3_6:
	ret;

}
	// .globl	_ZN3cub18CUB_300001_SM_10006detail8for_each13static_kernelINS2_12policy_hub_t12policy_500_tEmN6thrust24THRUST_300001_SM_1000_NS8cuda_cub6__fill7functorINS7_6detail15normal_iteratorINS7_10device_ptrIiEEEEiEEEEvT0_T1_
.visible .entry _ZN3cub18CUB_300001_SM_10006detail8for_each13static_kernelINS2_12policy_hub_t12policy_500_tEmN6thrust24THRUST_300001_SM_1000_NS8cuda_cub6__fill7functorINS7_6detail15normal_iteratorINS7_10device_ptrIiEEEEiEEEEvT0_T1_(
	.param .u64 _ZN3cub18CUB_300001_SM_10006detail8for_each13static_kernelINS2_12policy_hub_t12policy_500_tEmN6thrust24THRUST_300001_SM_1000_NS8cuda_cub6__fill7functorINS7_6detail15normal_iteratorINS7_10device_ptrIiEEEEiEEEEvT0_T1__param_0,
	.param .align 8 .b8 _ZN3cub18CUB_300001_SM_10006detail8for_each13static_kernelINS2_12policy_hub_t12policy_500_tEmN6thrust24THRUST_300001_SM_1000_NS8cuda_cub6__fill7functorINS7_6detail15normal_iteratorINS7_10device_ptrIiEEEEiEEEEvT0_T1__param_1[16]
)
.maxntid 256
{
	.reg .pred 	%p<4>;
	.reg .b16 	%rs<5>;
	.reg .b32 	%r<12>;
	.reg .b64 	%rd<16>;

	ld.param.u32 	%r3, [_ZN3cub18CUB_300001_SM_10006detail8for_each13static_kernelINS2_12policy_hub_t12policy_500_tEmN6thrust24THRUST_300001_SM_1000_NS8cuda_cub6__fill7functorINS7_6detail15normal_iteratorINS7_10device_ptrIiEEEEiEEEEvT0_T1__param_1+8];
	ld.param.u64 	%rd4, [_ZN3cub18CUB_300001_SM_10006detail8for_each13static_kernelINS2_12policy_hub_t12policy_500_tEmN6thrust24THRUST_300001_SM_1000_NS8cuda_cub6__fill7functorINS7_6detail15normal_iteratorINS7_10device_ptrIiEEEEiEEEEvT0_T1__param_1];
	ld.param.u64 	%rd5, [_ZN3cub18CUB_300001_SM_10006detail8for_each13static_kernelINS2_12policy_hub_t12policy_500_tEmN6thrust24THRUST_300001_SM_1000_NS8cuda_cub6__fill7functorINS7_6detail15normal_iteratorINS7_10device_ptrIiEEEEiEEEEvT0_T1__param_0];
	mov.u32 	%r9, %ctaid.x;
	mul.wide.u32 	%rd1, %r9, 512;
	sub.s64 	%rd2, %rd5, %rd1;
	setp.lt.u64 	%p1, %rd2, 512;
	@%p1 bra 	$L__BB4_2;
	mov.u32 	%r11, %tid.x;
	cvta.to.global.u64 	%rd11, %rd4;
	cvt.u64.u32 	%rd12, %r11;
	add.s64 	%rd13, %rd1, %rd12;
	shl.b64 	%rd14, %rd13, 2;
	add.s64 	%rd15, %rd11, %rd14;
	st.global.u32 	[%rd15], %r3;
	st.global.u32 	[%rd15+1024], %r3;
	bra.uni 	$L__BB4_6;
$L__BB4_2:
	cvta.to.global.u64 	%rd6, %rd4;
	mov.u32 	%r2, %tid.x;
	cvt.u64.u32 	%rd7, %r2;
	setp.le.u64 	%p2, %rd2, %rd7;
	add.s64 	%rd8, %rd1, %rd7;
	shl.b64 	%rd9, %rd8, 2;
	add.s64 	%rd3, %rd6, %rd9;
	@%p2 bra 	$L__BB4_4;
	st.global.u32 	[%rd3], %r3;
$L__BB4_4:
	add.s32 	%r10, %r2, 256;
	cvt.u64.u32 	%rd10, %r10;
	setp.le.u64 	%p3, %rd2, %rd10;
	@%p3 bra 	$L__BB4_6;
	st.global.u32 	[%rd3+1024], %r3;
$L__BB4_6:
	ret;

}


// ===== COMPILED SASS (sm_100) =====

	.target	sm_100

	.elftype	@"ET_EXEC"


//--------------------- .note.nv.tkinfo           --------------------------
	.section	.note.nv.tkinfo,"",@"SHT_NOTE"
	.sectionflags	@"SHF_NOTE_NV_TKINFO"
	.tkinfo
        /*0018*/ 	.word	0x00000002
        /*0030*/ 	.string	""
        /*0030*/ 	.string	"ptxas"
        /*0030*/ 	.string	"Cuda compilation tools, release 13.0, V13.0.88"
        /*0030*/ 	.string	"Build cuda_13.0.r13.0/compiler.36424714_0"
        /*0030*/ 	.string	"-arch sm_100 -m 64 "



//--------------------- .note.nv.cuinfo           --------------------------
	.section	.note.nv.cuinfo,"",@"SHT_NOTE"
	.sectionflags	@"SHF_NOTE_NV_CUINFO"
        /*0018*/ 	.short	0x0002
        /*001a*/ 	.short	0x0064
        /*001c*/ 	.short	0x0082
	.zero		2


//--------------------- .nv.info                  --------------------------
	.section	.nv.info,"",@"SHT_CUDA_INFO"
	.align	4


	//----- nvinfo : EIATTR_REGCOUNT
	.align		4
        /*0000*/ 	.byte	0x04, 0x2f
        /*0002*/ 	.short	(.L_44 - .L_43)
	.align		4
.L_43:
        /*0004*/ 	.word	index@(_Z9algoritamN6thrust24THRUST_300001_SM_1000_NS13device_vectorIiNS0_16device_allocatorIiEEEES4_RS4_Pf)
        /*0008*/ 	.word	0x00000020


	//----- nvinfo : EIATTR_FRAME_SIZE
	.align		4
.L_44:
        /*000c*/ 	.byte	0x04, 0x11
        /*000e*/ 	.short	(.L_46 - .L_45)
	.align		4
.L_45:
        /*0010*/ 	.word	index@(_Z9algoritamN6thrust24THRUST_300001_SM_1000_NS13device_vectorIiNS0_16device_allocatorIiEEEES4_RS4_Pf)
        /*0014*/ 	.word	0x00000000


	//----- nvinfo : EIATTR_REGCOUNT
	.align		4
.L_46:
        /*0018*/ 	.byte	0x04, 0x2f
        /*001a*/ 	.short	(.L_48 - .L_47)
	.align		4
.L_47:
        /*001c*/ 	.word	index@(_ZN3cub18CUB_300001_SM_10006detail11EmptyKernelIvEEvv)
        /*0020*/ 	.word	0x00000004


	//----- nvinfo : EIATTR_FRAME_SIZE
	.align		4
.L_48:
        /*0024*/ 	.byte	0x04, 0x11
        /*0026*/ 	.short	(.L_50 - .L_49)
	.align		4
.L_49:
        /*0028*/ 	.word	index@(_ZN3cub18CUB_300001_SM_10006detail11EmptyKernelIvEEvv)
        /*002c*/ 	.word	0x00000000


	//----- nvinfo : EIATTR_REGCOUNT
	.align		4
.L_50:
        /*0030*/ 	.byte	0x04, 0x2f
        /*0032*/ 	.short	(.L_52 - .L_51)
	.align		4
.L_51:
        /*0034*/ 	.word	index@(_ZN3cub18CUB_300001_SM_10006detail8for_each13static_kernelINS2_12policy_hub_t12policy_500_tEmN6thrust24THRUST_300001_SM_1000_NS8cuda_cub20__uninitialized_fill7functorINS7_10device_ptrIiEEiEEEEvT0_T1_)
        /*0038*/ 	.word	0x00000008


	//----- nvinfo : EIATTR_FRAME_SIZE
	.align		4
.L_52:
        /*003c*/ 	.byte	0x04, 0x11
        /*003e*/ 	.short	(.L_54 - .L_53)
	.align		4
.L_53:
        /*0040*/ 	.word	index@(_ZN3cub18CUB_300001_SM_10006detail8for_each13static_kernelINS2_12policy_hub_t12policy_500_tEmN6thrust24THRUST_300001_SM_1000_NS8cuda_cub20__uninitialized_fill7functorINS7_10device_ptrIiEEiEEEEvT0_T1_)
        /*0044*/ 	.word	0x00000000


	//----- nvinfo : EIATTR_REGCOUNT
	.align		4
.L_54:
        /*0048*/ 	.byte	0x04, 0x2f
        /*004a*/ 	.short	(.L_56 - .L_55)
	.align		4
.L_55:
        /*004c*/ 	.word	index@(_ZN3cub18CUB_300001_SM_10006detail8for_each13static_kernelINS2_12policy_hub_t12policy_500_tElN6thrust24THRUST_300001_SM_1000_NS8cuda_cub6__fill7functorINS7_6detail15normal_iteratorINS7_10device_ptrIiEEEEiEEEEvT0_T1_)
        /*0050*/ 	.word	0x00000008


	//----- nvinfo : EIATTR_FRAME_SIZE
	.align		4
.L_56:
        /*0054*/ 	.byte	0x04, 0x11
        /*0056*/ 	.short	(.L_58 - .L_57)
	.align		4
.L_57:
        /*0058*/ 	.word	index@(_ZN3cub18CUB_300001_SM_10006detail8for_each13static_kernelINS2_12policy_hub_t12policy_500_tElN6thrust24THRUST_300001_SM_1000_NS8cuda_cub6__fill7functorINS7_6detail15normal_iteratorINS7_10device_ptrIiEEEEiEEEEvT0_T1_)
        /*005c*/ 	.word	0x00000000


	//----- nvinfo : EIATTR_REGCOUNT
	.align		4
.L_58:
        /*0060*/ 	.byte	0x04, 0x2f
        /*0062*/ 	.short	(.L_60 - .L_59)
	.align		4
.L_59:
        /*0064*/ 	.word	index@(_ZN3cub18CUB_300001_SM_10006detail8for_each13static_kernelINS2_12policy_hub_t12policy_500_tEmN6thrust24THRUST_300001_SM_1000_NS8cuda_cub6__fill7functorINS7_6detail15normal_iteratorINS7_10device_ptrIiEEEEiEEEEvT0_T1_)
        /*0068*/ 	.word	0x00000008


	//----- nvinfo : EIATTR_FRAME_SIZE
	.align		4
.L_60:
        /*006c*/ 	.byte	0x04, 0x11
        /*006e*/ 	.short	(.L_62 - .L_61)
	.align		4
.L_61:
        /*0070*/ 	.word	index@(_ZN3cub18CUB_300001_SM_10006detail8for_each13static_kernelINS2_12policy_hub_t12policy_500_tEmN6thrust24THRUST_300001_SM_1000_NS8cuda_cub6__fill7functorINS7_6detail15normal_iteratorINS7_10device_ptrIiEEEEiEEEEvT0_T1_)
        /*0074*/ 	.word	0x00000000


	//----- nvinfo : EIATTR_MIN_STACK_SIZE
	.align		4
.L_62:
        /*0078*/ 	.byte	0x04, 0x12
        /*007a*/ 	.short	(.L_64 - .L_63)
	.align		4
.L_63:
        /*007c*/ 	.word	index@(_ZN3cub18CUB_300001_SM_10006detail8for_each13static_kernelINS2_12policy_hub_t12policy_500_tEmN6thrust24THRUST_300001_SM_1000_NS8cuda_cub6__fill7functorINS7_6detail15normal_iteratorINS7_10device_ptrIiEEEEiEEEEvT0_T1_)
        /*0080*/ 	.word	0x00000000


	//----- nvinfo : EIATTR_MIN_STACK_SIZE
	.align		4
.L_64:
        /*0084*/ 	.byte	0x04, 0x12
        /*0086*/ 	.short	(.L_66 - .L_65)
	.align		4
.L_65:
        /*0088*/ 	.word	index@(_ZN3cub18CUB_300001_SM_10006detail8for_each13static_kernelINS2_12policy_hub_t12policy_500_tElN6thrust24THRUST_300001_SM_1000_NS8cuda_cub6__fill7functorINS7_6detail15normal_iteratorINS7_10device_ptrIiEEEEiEEEEvT0_T1_)
        /*008c*/ 	.word	0x00000000


	//----- nvinfo : EIATTR_MIN_STACK_SIZE
	.align		4
.L_66:
        /*0090*/ 	.byte	0x04, 0x12
        /*0092*/ 	.short	(.L_68 - .L_67)
	.align		4
.L_67:
        /*0094*/ 	.word	index@(_ZN3cub18CUB_300001_SM_10006detail8for_each13static_kernelINS2_12policy_hub_t12policy_500_tEmN6thrust24THRUST_300001_SM_1000_NS8cuda_cub20__uninitialized_fill7functorINS7_10device_ptrIiEEiEEEEvT0_T1_)
        /*0098*/ 	.word	0x00000000


	//----- nvinfo : EIATTR_MIN_STACK_SIZE
	.align		4
.L_68:
        /*009c*/ 	.byte	0x04, 0x12
        /*009e*/ 	.short	(.L_70 - .L_69)
	.align		4
.L_69:
        /*00a0*/ 	.word	index@(_ZN3cub18CUB_300001_SM_10006detail11EmptyKernelIvEEvv)
        /*00a4*/ 	.word	0x00000000


	//----- nvinfo : EIATTR_MIN_STACK_SIZE
	.align		4
.L_70:
        /*00a8*/ 	.byte	0x04, 0x12
        /*00aa*/ 	.short	(.L_72 - .L_71)
	.align		4
.L_71:
        /*00ac*/ 	.word	index@(_Z9algoritamN6thrust24THRUST_300001_SM_1000_NS13device_vectorIiNS0_16device_allocatorIiEEEES4_RS4_Pf)
        /*00b0*/ 	.word	0x00000000
.L_72:


//--------------------- .nv.compat                --------------------------
	.section	.nv.compat,"",@"SHT_CUDA_COMPAT_INFO"
	.align	4
        /*0000*/ 	.byte	0x02, 0x09, 0x00, 0x00, 0x02, 0x02, 0x01, 0x00, 0x02, 0x05, 0x05, 0x00, 0x03, 0x07, 0x01, 0x01
        /*0010*/ 	.byte	0x02, 0x03, 0x00, 0x00, 0x02, 0x06, 0x01, 0x00, 0x04, 0x0b, 0x08, 0x00, 0x09, 0x00, 0x00, 0x00
        /*0020*/ 	.byte	0x00, 0x00, 0x00, 0x00


//--------------------- .nv.info._ZN3cub18CUB_300001_SM_10006detail8for_each13static_kernelINS2_12policy_hub_t12policy_500_tEmN6thrust24THRUST_300001_SM_1000_NS8cuda_cub6__fill7functorINS7_6detail15normal_iteratorINS7_10device_ptrIiEEEEiEEEEvT0_T1_ --------------------------
	.section	.nv.info._ZN3cub18CUB_300001_SM_10006detail8for_each13static_kernelINS2_12policy_hub_t12policy_500_tEmN6thrust24THRUST_300001_SM_1000_NS8cuda_cub6__fill7functorINS7_6detail15normal_iteratorINS7_10device_ptrIiEEEEiEEEEvT0_T1_,"",@"SHT_CUDA_INFO"
	.sectionflags	@""
	.align	4


	//----- nvinfo : EIATTR_CUDA_API_VERSION
	.align		4
        /*0000*/ 	.byte	0x04, 0x37
        /*0002*/ 	.short	(.L_74 - .L_73)
.L_73:
        /*0004*/ 	.word	0x00000082


	//----- nvinfo : EIATTR_KPARAM_INFO
	.align		4
.L_74:
        /*0008*/ 	.byte	0x04, 0x17
        /*000a*/ 	.short	(.L_76 - .L_75)
.L_75:
        /*000c*/ 	.word	0x00000000
        /*0010*/ 	.short	0x0001
        /*0012*/ 	.short	0x0008
        /*0014*/ 	.byte	0x00, 0xf0, 0x41, 0x00


	//----- nvinfo : EIATTR_KPARAM_INFO
	.align		4
.L_76:
        /*0018*/ 	.byte	0x04, 0x17
        /*001a*/ 	.short	(.L_78 - .L_77)
.L_77:
        /*001c*/ 	.word	0x00000000
        /*0020*/ 	.short	0x0000
        /*0022*/ 	.short	0x0000
        /*0024*/ 	.byte	0x00, 0xf0, 0x21, 0x00


	//----- nvinfo : EIATTR_SPARSE_MMA_MASK
	.align		4
.L_78:
        /*0028*/ 	.byte	0x03, 0x50
        /*002a*/ 	.short	0x0000


	//----- nvinfo : EIATTR_MAXREG_COUNT
	.align		4
        /*002c*/ 	.byte	0x03, 0x1b
        /*002e*/ 	.short	0x00ff


	//----- nvinfo : EIATTR_MERCURY_ISA_VERSION
	.align		4
        /*0030*/ 	.byte	0x03, 0x5f
        /*0032*/ 	.short	0x0101


	//----- nvinfo : EIATTR_VRC_CTA_INIT_COUNT
	.align		4
        /*0034*/ 	.byte	0x02, 0x4a
	.zero		1
	.zero		1


	//----- nvinfo : EIATTR_EXIT_INSTR_OFFSETS
	.align		4
        /*0038*/ 	.byte	0x04, 0x1c
        /*003a*/ 	.short	(.L_80 - .L_79)


	//   ....[0]....
.L_79:
        /*003c*/ 	.word	0x00000130


	//   ....[1]....
        /*0040*/ 	.word	0x00000230


	//   ....[2]....
        /*0044*/ 	.word	0x00000260


	//----- nvinfo : EIATTR_MAX_THREADS
	.align		4
.L_80:
        /*0048*/ 	.byte	0x04, 0x05
        /*004a*/ 	.short	(.L_82 - .L_81)
.L_81:
        /*004c*/ 	.word	0x00000100
        /*0050*/ 	.word	0x00000001
        /*0054*/ 	.word	0x00000001


	//----- nvinfo : EIATTR_CBANK_PARAM_SIZE
	.align		4
.L_82:
        /*0058*/ 	.byte	0x03, 0x19
        /*005a*/ 	.short	0x0018


	//----- nvinfo : EIATTR_PARAM_CBANK
	.align		4
        /*005c*/ 	.byte	0x04, 0x0a
        /*005e*/ 	.short	(.L_84 - .L_83)
	.align		4
.L_83:
        /*0060*/ 	.word	index@(.nv.constant0._ZN3cub18CUB_300001_SM_10006detail8for_each13static_kernelINS2_12policy_hub_t12policy_500_tEmN6thrust24THRUST_300001_SM_1000_NS8cuda_cub6__fill7functorINS7_6detail15normal_iteratorINS7_10device_ptrIiEEEEiEEEEvT0_T1_)
        /*0064*/ 	.short	0x0380
        /*0066*/ 	.short	0x0018


	//----- nvinfo : EIATTR_SW_WAR
	.align		4
.L_84:
        /*0068*/ 	.byte	0x04, 0x36
        /*006a*/ 	.short	(.L_86 - .L_85)
.L_85:
        /*006c*/ 	.word	0x00000008
.L_86:


//--------------------- .nv.info._ZN3cub18CUB_300001_SM_10006detail8for_each13static_kernelINS2_12policy_hub_t12policy_500_tElN6thrust24THRUST_300001_SM_1000_NS8cuda_cub6__fill7functorINS7_6detail15normal_iteratorINS7_10device_ptrIiEEEEiEEEEvT0_T1_ --------------------------
	.section	.nv.info._ZN3cub18CUB_300001_SM_10006detail8for_each13static_kernelINS2_12policy_hub_t12policy_500_tElN6thrust24THRUST_300001_SM_1000_NS8cuda_cub6__fill7functorINS7_6detail15normal_iteratorINS7_10device_ptrIiEEEEiEEEEvT0_T1_,"",@"SHT_CUDA_INFO"
	.sectionflags	@""
	.align	4


	//----- nvinfo : EIATTR_CUDA_API_VERSION
	.align		4
        /*0000*/ 	.byte	0x04, 0x37
        /*0002*/ 	.short	(.L_88 - .L_87)
.L_87:
        /*0004*/ 	.word	0x00000082


	//----- nvinfo : EIATTR_KPARAM_INFO
	.align		4
.L_88:
        /*0008*/ 	.byte	0x04, 0x17
        /*000a*/ 	.short	(.L_90 - .L_89)
.L_89:
        /*000c*/ 	.word	0x00000000
        /*0010*/ 	.short	0x0001
        /*0012*/ 	.short	0x0008
        /*0014*/ 	.byte	0x00, 0xf0, 0x41, 0x00


	//----- nvinfo : EIATTR_KPARAM_INFO
	.align		4
.L_90:
        /*0018*/ 	.byte	0x04, 0x17
        /*001a*/ 	.short	(.L_92 - .L_91)
.L_91:
        /*001c*/ 	.word	0x00000000
        /*0020*/ 	.short	0x0000
        /*0022*/ 	.short	0x0000
        /*0024*/ 	.byte	0x00, 0xf0, 0x21, 0x00


	//----- nvinfo : EIATTR_SPARSE_MMA_MASK
	.align		4
.L_92:
        /*0028*/ 	.byte	0x03, 0x50
        /*002a*/ 	.short	0x0000


	//----- nvinfo : EIATTR_MAXREG_COUNT
	.align		4
        /*002c*/ 	.byte	0x03, 0x1b
        /*002e*/ 	.short	0x00ff


	//----- nvinfo : EIATTR_MERCURY_ISA_VERSION
	.align		4
        /*0030*/ 	.byte	0x03, 0x5f
        /*0032*/ 	.short	0x0101


	//----- nvinfo : EIATTR_VRC_CTA_INIT_COUNT
	.align		4
        /*0034*/ 	.byte	0x02, 0x4a
	.zero		1
	.zero		1


	//----- nvinfo : EIATTR_EXIT_INSTR_OFFSETS
	.align		4
        /*0038*/ 	.byte	0x04, 0x1c
        /*003a*/ 	.short	(.L_94 - .L_93)


	//   ....[0]....
.L_93:
        /*003c*/ 	.word	0x00000130


	//   ....[1]....
        /*0040*/ 	.word	0x00000240


	//   ....[2]....
        /*0044*/ 	.word	0x00000270


	//----- nvinfo : EIATTR_MAX_THREADS
	.align		4
.L_94:
        /*0048*/ 	.byte	0x04, 0x05
        /*004a*/ 	.short	(.L_96 - .L_95)
.L_95:
        /*004c*/ 	.word	0x00000100
        /*0050*/ 	.word	0x00000001
        /*0054*/ 	.word	0x00000001


	//----- nvinfo : EIATTR_CBANK_PARAM_SIZE
	.align		4
.L_96:
        /*0058*/ 	.byte	0x03, 0x19
        /*005a*/ 	.short	0x0018


	//----- nvinfo : EIATTR_PARAM_CBANK
	.align		4
        /*005c*/ 	.byte	0x04, 0x0a
        /*005e*/ 	.short	(.L_98 - .L_97)
	.align		4
.L_97:
        /*0060*/ 	.word	index@(.nv.constant0._ZN3cub18CUB_300001_SM_10006detail8for_each13static_kernelINS2_12policy_hub_t12policy_500_tElN6thrust24THRUST_300001_SM_1000_NS8cuda_cub6__fill7functorINS7_6detail15normal_iteratorINS7_10device_ptrIiEEEEiEEEEvT0_T1_)
        /*0064*/ 	.short	0x0380
        /*0066*/ 	.short	0x0018


	//----- nvinfo : EIATTR_SW_WAR
	.align		4
.L_98:
        /*0068*/ 	.byte	0x04, 0x36
        /*006a*/ 	.short	(.L_100 - .L_99)
.L_99:
        /*006c*/ 	.word	0x00000008
.L_100:


//--------------------- .nv.info._ZN3cub18CUB_300001_SM_10006detail8for_each13static_kernelINS2_12policy_hub_t12policy_500_tEmN6thrust24THRUST_300001_SM_1000_NS8cuda_cub20__uninitialized_fill7functorINS7_10device_ptrIiEEiEEEEvT0_T1_ --------------------------
	.section	.nv.info._ZN3cub18CUB_300001_SM_10006detail8for_each13static_kernelINS2_12policy_hub_t12policy_500_tEmN6thrust24THRUST_300001_SM_1000_NS8cuda_cub20__uninitialized_fill7functorINS7_10device_ptrIiEEiEEEEvT0_T1_,"",@"SHT_CUDA_INFO"
	.sectionflags	@""
	.align	4


	//----- nvinfo : EIATTR_CUDA_API_VERSION
	.align		4
        /*0000*/ 	.byte	0x04, 0x37
        /*0002*/ 	.short	(.L_102 - .L_101)
.L_101:
        /*0004*/ 	.word	0x00000082


	//----- nvinfo : EIATTR_KPARAM_INFO
	.align		4
.L_102:
        /*0008*/ 	.byte	0x04, 0x17
        /*000a*/ 	.short	(.L_104 - .L_103)
.L_103:
        /*000c*/ 	.word	0x00000000
        /*0010*/ 	.short	0x0001
        /*0012*/ 	.short	0x0008
        /*0014*/ 	.byte	0x00, 0xf0, 0x41, 0x00


	//----- nvinfo : EIATTR_KPARAM_INFO
	.align		4
.L_104:
        /*0018*/ 	.byte	0x04, 0x17
        /*001a*/ 	.short	(.L_106 - .L_105)
.L_105:
        /*001c*/ 	.word	0x00000000
        /*0020*/ 	.short	0x0000
        /*0022*/ 	.short	0x0000
        /*0024*/ 	.byte	0x00, 0xf0, 0x21, 0x00


	//----- nvinfo : EIATTR_SPARSE_MMA_MASK
	.align		4
.L_106:
        /*0028*/ 	.byte	0x03, 0x50
        /*002a*/ 	.short	0x0000


	//----- nvinfo : EIATTR_MAXREG_COUNT
	.align		4
        /*002c*/ 	.byte	0x03, 0x1b
        /*002e*/ 	.short	0x00ff


	//----- nvinfo : EIATTR_MERCURY_ISA_VERSION
	.align		4
        /*0030*/ 	.byte	0x03, 0x5f
        /*0032*/ 	.short	0x0101


	//----- nvinfo : EIATTR_VRC_CTA_INIT_COUNT
	.align		4
        /*0034*/ 	.byte	0x02, 0x4a
	.zero		1
	.zero		1


	//----- nvinfo : EIATTR_EXIT_INSTR_OFFSETS
	.align		4
        /*0038*/ 	.byte	0x04, 0x1c
        /*003a*/ 	.short	(.L_108 - .L_107)


	//   ....[0]....
.L_107:
        /*003c*/ 	.word	0x00000130


	//   ....[1]....
        /*0040*/ 	.word	0x00000230


	//   ....[2]....
        /*0044*/ 	.word	0x00000260


	//----- nvinfo : EIATTR_MAX_THREADS
	.align		4
.L_108:
        /*0048*/ 	.byte	0x04, 0x05
        /*004a*/ 	.short	(.L_110 - .L_109)
.L_109:
        /*004c*/ 	.word	0x00000100
        /*0050*/ 	.word	0x00000001
        /*0054*/ 	.word	0x00000001


	//----- nvinfo : EIATTR_CBANK_PARAM_SIZE
	.align		4
.L_110:
        /*0058*/ 	.byte	0x03, 0x19
        /*005a*/ 	.short	0x0018


	//----- nvinfo : EIATTR_PARAM_CBANK
	.align		4
        /*005c*/ 	.byte	0x04, 0x0a
        /*005e*/ 	.short	(.L_112 - .L_111)
	.align		4
.L_111:
        /*0060*/ 	.word	index@(.nv.constant0._ZN3cub18CUB_300001_SM_10006detail8for_each13static_kernelINS2_12policy_hub_t12policy_500_tEmN6thrust24THRUST_300001_SM_1000_NS8cuda_cub20__uninitialized_fill7functorINS7_10device_ptrIiEEiEEEEvT0_T1_)
        /*0064*/ 	.short	0x0380
        /*0066*/ 	.short	0x0018


	//----- nvinfo : EIATTR_SW_WAR
	.align		4
.L_112:
        /*0068*/ 	.byte	0x04, 0x36
        /*006a*/ 	.short	(.L_114 - .L_113)
.L_113:
        /*006c*/ 	.word	0x00000008
.L_114:


//--------------------- .nv.info._ZN3cub18CUB_300001_SM_10006detail11EmptyKernelIvEEvv --------------------------
	.section	.nv.info._ZN3cub18CUB_300001_SM_10006detail11EmptyKernelIvEEvv,"",@"SHT_CUDA_INFO"
	.sectionflags	@""
	.align	4


	//----- nvinfo : EIATTR_CUDA_API_VERSION
	.align		4
        /*0000*/ 	.byte	0x04, 0x37
        /*0002*/ 	.short	(.L_116 - .L_115)
.L_115:
        /*0004*/ 	.word	0x00000082


	//----- nvinfo : EIATTR_SPARSE_MMA_MASK
	.align		4
.L_116:
        /*0008*/ 	.byte	0x03, 0x50
        /*000a*/ 	.short	0x0000


	//----- nvinfo : EIATTR_MAXREG_COUNT
	.align		4
        /*000c*/ 	.byte	0x03, 0x1b
        /*000e*/ 	.short	0x00ff


	//----- nvinfo : EIATTR_MERCURY_ISA_VERSION
	.align		4
        /*0010*/ 	.byte	0x03, 0x5f
        /*0012*/ 	.short	0x0101


	//----- nvinfo : EIATTR_VRC_CTA_INIT_COUNT
	.align		4
        /*0014*/ 	.byte	0x02, 0x4a
	.zero		1
	.zero		1


	//----- nvinfo : EIATTR_EXIT_INSTR_OFFSETS
	.align		4
        /*0018*/ 	.byte	0x04, 0x1c
        /*001a*/ 	.short	(.L_118 - .L_117)


	//   ....[0]....
.L_117:
        /*001c*/ 	.word	0x00000010


	//----- nvinfo : EIATTR_SW_WAR
	.align		4
.L_118:
        /*0020*/ 	.byte	0x04, 0x36
        /*0022*/ 	.short	(.L_120 - .L_119)
.L_119:
        /*0024*/ 	.word	0x00000008
.L_120:


//--------------------- .nv.info._Z9algoritamN6thrust24THRUST_300001_SM_1000_NS13device_vectorIiNS0_16device_allocatorIiEEEES4_RS4_Pf --------------------------
	.section	.nv.info._Z9algoritamN6thrust24THRUST_300001_SM_1000_NS13device_vectorIiNS0_16device_allocatorIiEEEES4_RS4_Pf,"",@"SHT_CUDA_INFO"
	.sectionflags	@""
	.align	4


	//----- nvinfo : EIATTR_CUDA_API_VERSION
	.align		4
        /*0000*/ 	.byte	0x04, 0x37
        /*0002*/ 	.short	(.L_122 - .L_121)
.L_121:
        /*0004*/ 	.word	0x00000082


	//----- nvinfo : EIATTR_KPARAM_INFO
	.align		4
.L_122:
        /*0008*/ 	.byte	0x04, 0x17
        /*000a*/ 	.short	(.L_124 - .L_123)
.L_123:
        /*000c*/ 	.word	0x00000000
        /*0010*/ 	.short	0x0003
        /*0012*/ 	.short	0x0048
        /*0014*/ 	.byte	0x00, 0xf5, 0x21, 0x00


	//----- nvinfo : EIATTR_KPARAM_INFO
	.align		4
.L_124:
        /*0018*/ 	.byte	0x04, 0x17
        /*001a*/ 	.short	(.L_126 - .L_125)
.L_125:
        /*001c*/ 	.word	0x00000000
        /*0020*/ 	.short	0x0002
        /*0022*/ 	.short	0x0040
        /*0024*/ 	.byte	0x00, 0xf5, 0x21, 0x00


	//----- nvinfo : EIATTR_KPARAM_INFO
	.align		4
.L_126:
        /*0028*/ 	.byte	0x04, 0x17
        /*002a*/ 	.short	(.L_128 - .L_127)
.L_127:
        /*002c*/ 	.word	0x00000000
        /*0030*/ 	.short	0x0001
        /*0032*/ 	.short	0x0020
        /*0034*/ 	.byte	0x00, 0xf0, 0x81, 0x00


	//----- nvinfo : EIATTR_KPARAM_INFO
	.align		4
.L_128:
        /*0038*/ 	.byte	0x04, 0x17
        /*003a*/ 	.short	(.L_130 - .L_129)
.L_129:
        /*003c*/ 	.word	0x00000000
        /*0040*/ 	.short	0x0000
        /*0042*/ 	.short	0x0000
        /*0044*/ 	.byte	0x00, 0xf0, 0x81, 0x00


	//----- nvinfo : EIATTR_SPARSE_MMA_MASK
	.align		4
.L_130:
        /*0048*/ 	.byte	0x03, 0x50
        /*004a*/ 	.short	0x0000


	//----- nvinfo : EIATTR_MAXREG_COUNT
	.align		4
        /*004c*/ 	.byte	0x03, 0x1b
        /*004e*/ 	.short	0x00ff


	//----- nvinfo : EIATTR_MERCURY_ISA_VERSION
	.align		4
        /*0050*/ 	.byte	0x03, 0x5f
        /*0052*/ 	.short	0x0101


	//----- nvinfo : EIATTR_VRC_CTA_INIT_COUNT
	.align		4
        /*0054*/ 	.byte	0x02, 0x4a
	.zero		1
	.zero		1


	//----- nvinfo : EIATTR_EXIT_INSTR_OFFSETS
	.align		4
        /*0058*/ 	.byte	0x04, 0x1c
        /*005a*/ 	.short	(.L_132 - .L_131)


	//   ....[0]....
.L_131:
        /*005c*/ 	.word	0x00000090


	//   ....[1]....
        /*0060*/ 	.word	0x00000130


	//   ....[2]....
        /*0064*/ 	.word	0x00000ed0


	//   ....[3]....
        /*0068*/ 	.word	0x00000f10


	//   ....[4]....
        /*006c*/ 	.word	0x00001030


	//   ....[5]....
        /*0070*/ 	.word	0x000011d0


	//----- nvinfo : EIATTR_CRS_STACK_SIZE
	.align		4
.L_132:
        /*0074*/ 	.byte	0x04, 0x1e
        /*0076*/ 	.short	(.L_134 - .L_133)
.L_133:
        /*0078*/ 	.word	0x00000000


	//----- nvinfo : EIATTR_CBANK_PARAM_SIZE
	.align		4
.L_134:
        /*007c*/ 	.byte	0x03, 0x19
        /*007e*/ 	.short	0x0050


	//----- nvinfo : EIATTR_PARAM_CBANK
	.align		4
        /*0080*/ 	.byte	0x04, 0x0a
        /*0082*/ 	.short	(.L_136 - .L_135)
	.align		4
.L_135:
        /*0084*/ 	.word	index@(.nv.constant0._Z9algoritamN6thrust24THRUST_300001_SM_1000_NS13device_vectorIiNS0_16device_allocatorIiEEEES4_RS4_Pf)
        /*0088*/ 	.short	0x0380
        /*008a*/ 	.short	0x0050


	//----- nvinfo : EIATTR_SW_WAR
	.align		4
.L_136:
        /*008c*/ 	.byte	0x04, 0x36
        /*008e*/ 	.short	(.L_138 - .L_137)
.L_137:
        /*0090*/ 	.word	0x00000008
.L_138:


//--------------------- .nv.callgraph             --------------------------
	.section	.nv.callgraph,"",@"SHT_CUDA_CALLGRAPH"
	.align	4
	.sectionentsize	8
	.align		4
        /*0000*/ 	.word	0x00000000
	.align		4
        /*0004*/ 	.word	0xffffffff
	.align		4
        /*0008*/ 	.word	0x00000000
	.align		4
        /*000c*/ 	.word	0xfffffffe
	.align		4
        /*0010*/ 	.word	0x00000000
	.align		4
        /*0014*/ 	.word	0xfffffffd
	.align		4
        /*0018*/ 	.word	0x00000000
	.align		4
        /*001c*/ 	.word	0xfffffffc


//--------------------- .nv.constant4             --------------------------
	.section	.nv.constant4,"a",@progbits
	.align	8
	.align		8
.nv.constant4:
        /*0000*/ 	.dword	_ZN34_INTERNAL_f4a3f934_4_k_cu_6b64913f4cuda3std3__45__cpo5beginE
	.align		8
        /*0008*/ 	.dword	_ZN34_INTERNAL_f4a3f934_4_k_cu_6b64913f4cuda3std3__45__cpo3endE
	.align		8
        /*0010*/ 	.dword	_ZN34_INTERNAL_f4a3f934_4_k_cu_6b64913f4cuda3std3__45__cpo6cbeginE
	.align		8
        /*0018*/ 	.dword	_ZN34_INTERNAL_f4a3f934_4_k_cu_6b64913f4cuda3std3__45__cpo4cendE
	.align		8
        /*0020*/ 	.dword	_ZN34_INTERNAL_f4a3f934_4_k_cu_6b64913f4cuda3std3__45__cpo6rbeginE
	.align		8
        /*0028*/ 	.dword	_ZN34_INTERNAL_f4a3f934_4_k_cu_6b64913f4cuda3std3__45__cpo4rendE
	.align		8
        /*0030*/ 	.dword	_ZN34_INTERNAL_f4a3f934_4_k_cu_6b64913f4cuda3std3__45__cpo7crbeginE
	.align		8
        /*0038*/ 	.dword	_ZN34_INTERNAL_f4a3f934_4_k_cu_6b64913f4cuda3std3__45__cpo5crendE
	.align		8
        /*0040*/ 	.dword	_ZN34_INTERNAL_f4a3f934_4_k_cu_6b64913f4cuda3std3__436_GLOBAL__N__f4a3f934_4_k_cu_6b64913f6ignoreE
	.align		8
        /*0048*/ 	.dword	_ZN34_INTERNAL_f4a3f934_4_k_cu_6b64913f4cuda3std3__419piecewise_constructE
	.align		8
        /*0050*/ 	.dword	_ZN34_INTERNAL_f4a3f934_4_k_cu_6b64913f4cuda3std3__48in_placeE
	.align		8
        /*0058*/ 	.dword	_ZN34_INTERNAL_f4a3f934_4_k_cu_6b64913f4cuda3std3__420unreachable_sentinelE
	.align		8
        /*0060*/ 	.dword	_ZN34_INTERNAL_f4a3f934_4_k_cu_6b64913f4cuda3std3__47nulloptE
	.align		8
        /*0068*/ 	.dword	_ZN34_INTERNAL_f4a3f934_4_k_cu_6b64913f4cuda3std3__48unexpectE
	.align		8
        /*0070*/ 	.dword	_ZN34_INTERNAL_f4a3f934_4_k_cu_6b64913f4cuda3std6ranges3__45__cpo4swapE
	.align		8
        /*0078*/ 	.dword	_ZN34_INTERNAL_f4a3f934_4_k_cu_6b64913f4cuda3std6ranges3__45__cpo9iter_moveE
	.align		8
        /*0080*/ 	.dword	_ZN34_INTERNAL_f4a3f934_4_k_cu_6b64913f4cuda3std6ranges3__45__cpo5beginE
	.align		8
        /*0088*/ 	.dword	_ZN34_INTERNAL_f4a3f934_4_k_cu_6b64913f4cuda3std6ranges3__45__cpo3endE
	.align		8
        /*0090*/ 	.dword	_ZN34_INTERNAL_f4a3f934_4_k_cu_6b64913f4cuda3std6ranges3__45__cpo6cbeginE
	.align		8
        /*0098*/ 	.dword	_ZN34_INTERNAL_f4a3f934_4_k_cu_6b64913f4cuda3std6ranges3__45__cpo4cendE
	.align		8
        /*00a0*/ 	.dword	_ZN34_INTERNAL_f4a3f934_4_k_cu_6b64913f4cuda3std6ranges3__45__cpo7advanceE
	.align		8
        /*00a8*/ 	.dword	_ZN34_INTERNAL_f4a3f934_4_k_cu_6b64913f4cuda3std6ranges3__45__cpo9iter_swapE
	.align		8
        /*00b0*/ 	.dword	_ZN34_INTERNAL_f4a3f934_4_k_cu_6b64913f4cuda3std6ranges3__45__cpo4nextE
	.align		8
        /*00b8*/ 	.dword	_ZN34_INTERNAL_f4a3f934_4_k_cu_6b64913f4cuda3std6ranges3__45__cpo4prevE
	.align		8
        /*00c0*/ 	.dword	_ZN34_INTERNAL_f4a3f934_4_k_cu_6b64913f4cuda3std6ranges3__45__cpo4dataE
	.align		8
        /*00c8*/ 	.dword	_ZN34_INTERNAL_f4a3f934_4_k_cu_6b64913f4cuda3std6ranges3__45__cpo5cdataE
	.align		8
        /*00d0*/ 	.dword	_ZN34_INTERNAL_f4a3f934_4_k_cu_6b64913f4cuda3std6ranges3__45__cpo4sizeE
	.align		8
        /*00d8*/ 	.dword	_ZN34_INTERNAL_f4a3f934_4_k_cu_6b64913f4cuda3std6ranges3__45__cpo5ssizeE
	.align		8
        /*00e0*/ 	.dword	_ZN34_INTERNAL_f4a3f934_4_k_cu_6b64913f4cuda3std6ranges3__45__cpo8distanceE
	.align		8
        /*00e8*/ 	.dword	_ZN34_INTERNAL_f4a3f934_4_k_cu_6b64913f6thrust24THRUST_300001_SM_1000_NS8cuda_cub3parE
	.align		8
        /*00f0*/ 	.dword	_ZN34_INTERNAL_f4a3f934_4_k_cu_6b64913f6thrust24THRUST_300001_SM_1000_NS8cuda_cub10par_nosyncE
	.align		8
        /*00f8*/ 	.dword	_ZN34_INTERNAL_f4a3f934_4_k_cu_6b64913f6thrust24THRUST_300001_SM_1000_NS6system6detail10sequential3seqE
	.align		8
        /*0100*/ 	.dword	_ZN34_INTERNAL_f4a3f934_4_k_cu_6b64913f6thrust24THRUST_300001_SM_1000_NS12placeholders2_1E
	.align		8
        /*0108*/ 	.dword	_ZN34_INTERNAL_f4a3f934_4_k_cu_6b64913f6thrust24THRUST_300001_SM_1000_NS12placeholders2_2E
	.align		8
        /*0110*/ 	.dword	_ZN34_INTERNAL_f4a3f934_4_k_cu_6b64913f6thrust24THRUST_300001_SM_1000_NS12placeholders2_3E
	.align		8
        /*0118*/ 	.dword	_ZN34_INTERNAL_f4a3f934_4_k_cu_6b64913f6thrust24THRUST_300001_SM_1000_NS12placeholders2_4E
	.align		8
        /*0120*/ 	.dword	_ZN34_INTERNAL_f4a3f934_4_k_cu_6b64913f6thrust24THRUST_300001_SM_1000_NS12placeholders2_5E
	.align		8
        /*0128*/ 	.dword	_ZN34_INTERNAL_f4a3f934_4_k_cu_6b64913f6thrust24THRUST_300001_SM_1000_NS12placeholders2_6E
	.align		8
        /*0130*/ 	.dword	_ZN34_INTERNAL_f4a3f934_4_k_cu_6b64913f6thrust24THRUST_300001_SM_1000_NS12placeholders2_7E
	.align		8
        /*0138*/ 	.dword	_ZN34_INTERNAL_f4a3f934_4_k_cu_6b64913f6thrust24THRUST_300001_SM_1000_NS12placeholders2_8E
	.align		8
        /*0140*/ 	.dword	_ZN34_INTERNAL_f4a3f934_4_k_cu_6b64913f6thrust24THRUST_300001_SM_1000_NS12placeholders2_9E
	.align		8
        /*0148*/ 	.dword	_ZN34_INTERNAL_f4a3f934_4_k_cu_6b64913f6thrust24THRUST_300001_SM_1000_NS12placeholders3_10E
	.align		8
        /*0150*/ 	.dword	_ZN34_INTERNAL_f4a3f934_4_k_cu_6b64913f6thrust24THRUST_300001_SM_1000_NS3seqE


//--------------------- .text._ZN3cub18CUB_300001_SM_10006detail8for_each13static_kernelINS2_12policy_hub_t12policy_500_tEmN6thrust24THRUST_300001_SM_1000_NS8cuda_cub6__fill7functorINS7_6detail15normal_iteratorINS7_10device_ptrIiEEEEiEEEEvT0_T1_ --------------------------
	.section	.text._ZN3cub18CUB_300001_SM_10006detail8for_each13static_kernelINS2_12policy_hub_t12policy_500_tEmN6thrust24THRUST_300001_SM_1000_NS8cuda_cub6__fill7functorINS7_6detail15normal_iteratorINS7_10device_ptrIiEEEEiEEEEvT0_T1_,"ax",@progbits
	.align	128
        .global         _ZN3cub18CUB_300001_SM_10006detail8for_each13static_kernelINS2_12policy_hub_t12policy_500_tEmN6thrust24THRUST_300001_SM_1000_NS8cuda_cub6__fill7functorINS7_6detail15normal_iteratorINS7_10device_ptrIiEEEEiEEEEvT0_T1_
        .type           _ZN3cub18CUB_300001_SM_10006detail8for_each13static_kernelINS2_12policy_hub_t12policy_500_tEmN6thrust24THRUST_300001_SM_1000_NS8cuda_cub6__fill7functorINS7_6detail15normal_iteratorINS7_10device_ptrIiEEEEiEEEEvT0_T1_,@function
        .size           _ZN3cub18CUB_300001_SM_10006detail8for_each13static_kernelINS2_12policy_hub_t12policy_500_tEmN6thrust24THRUST_300001_SM_1000_NS8cuda_cub6__fill7functorINS7_6detail15normal_iteratorINS7_10device_ptrIiEEEEiEEEEvT0_T1_,(.L_x_24 - _ZN3cub18CUB_300001_SM_10006detail8for_each13static_kernelINS2_12policy_hub_t12policy_500_tEmN6thrust24THRUST_300001_SM_1000_NS8cuda_cub6__fill7functorINS7_6detail15normal_iteratorINS7_10device_ptrIiEEEEiEEEEvT0_T1_)
        .other          _ZN3cub18CUB_300001_SM_10006detail8for_each13static_kernelINS2_12policy_hub_t12policy_500_tEmN6thrust24THRUST_300001_SM_1000_NS8cuda_cub6__fill7functorINS7_6detail15normal_iteratorINS7_10device_ptrIiEEEEiEEEEvT0_T1_,@"STO_CUDA_ENTRY STV_DEFAULT"
_ZN3cub18CUB_300001_SM_10006detail8for_each13static_kernelINS2_12policy_hub_t12policy_500_tEmN6thrust24THRUST_300001_SM_1000_NS8cuda_cub6__fill7functorINS7_6detail15normal_iteratorINS7_10device_ptrIiEEEEiEEEEvT0_T1_:
.text._ZN3cub18CUB_300001_SM_10006detail8for_each13static_kernelINS2_12policy_hub_t12policy_500_tEmN6thrust24THRUST_300001_SM_1000_NS8cuda_cub6__fill7functorINS7_6detail15normal_iteratorINS7_10device_ptrIiEEEEiEEEEvT0_T1_:
[----:B------:R-:W-:Y:S08]  /*0000*/  LDC R1, c[0x0][0x37c] ;  /* 0x0000df00ff017b82 */ /* 0x000ff00000000800 */
[----:B------:R-:W0:Y:S01]  /*0010*/  S2UR UR4, SR_CTAID.X ;  /* 0x00000000000479c3 */ /* 0x000e220000002500 */
[----:B------:R-:W1:Y:S01]  /*0020*/  LDCU.64 UR6, c[0x0][0x380] ;  /* 0x00007000ff0677ac */ /* 0x000e620008000a00 */
[----:B------:R-:W2:Y:S01]  /*0030*/  LDCU.64 UR8, c[0x0][0x358] ;  /* 0x00006b00ff0877ac */ /* 0x000ea20008000a00 */
[----:B0-----:R-:W-:-:S04]  /*0040*/  UIMAD.WIDE.U32 UR4, UR4, 0x200, URZ ;  /* 0x00000200040478a5 */ /* 0x001fc8000f8e00ff */
[----:B-1----:R-:W-:-:S04]  /*0050*/  UIADD3 UR6, UP0, UPT, -UR4, UR6, URZ ;  /* 0x0000000604067290 */ /* 0x002fc8000ff1e1ff */
[----:B------:R-:W-:Y:S02]  /*0060*/  UIADD3.X UR7, UPT, UPT, ~UR5, UR7, URZ, UP0, !UPT ;  /* 0x0000000705077290 */ /* 0x000fe400087fe5ff */
[----:B------:R-:W-:-:S04]  /*0070*/  UISETP.GE.U32.AND UP0, UPT, UR6, 0x200, UPT ;  /* 0x000002000600788c */ /* 0x000fc8000bf06070 */
[----:B------:R-:W-:-:S09]  /*0080*/  UISETP.GE.U32.AND.EX UP0, UPT, UR7, URZ, UPT, UP0 ;  /* 0x000000ff0700728c */ /* 0x000fd2000bf06100 */
[----:B--2---:R-:W-:Y:S05]  /*0090*/  BRA.U !UP0, `(.L_x_0) ;  /* 0x0000000108287547 */ /* 0x004fea000b800000 */
[----:B------:R-:W0:Y:S01]  /*00a0*/  S2R R0, SR_TID.X ;  /* 0x0000000000007919 */ /* 0x000e220000002100 */
[----:B------:R-:W1:Y:S01]  /*00b0*/  LDCU.64 UR6, c[0x0][0x388] ;  /* 0x00007100ff0677ac */ /* 0x000e620008000a00 */
[----:B------:R-:W2:Y:S01]  /*00c0*/  LDC R5, c[0x0][0x390] ;  /* 0x0000e400ff057b82 */ /* 0x000ea20000000800 */
[----:B0-----:R-:W-:-:S05]  /*00d0*/  IADD3 R0, P0, PT, R0, UR4, RZ ;  /* 0x0000000400007c10 */ /* 0x001fca000ff1e0ff */
[----:B------:R-:W-:Y:S01]  /*00e0*/  IMAD.X R3, RZ, RZ, UR5, P0 ;  /* 0x00000005ff037e24 */ /* 0x000fe200080e06ff */
[----:B-1----:R-:W-:-:S04]  /*00f0*/  LEA R2, P0, R0, UR6, 0x2 ;  /* 0x0000000600027c11 */ /* 0x002fc8000f8010ff */
[----:B------:R-:W-:-:S05]  /*0100*/  LEA.HI.X R3, R0, UR7, R3, 0x2, P0 ;  /* 0x0000000700037c11 */ /* 0x000fca00080f1403 */
[----:B--2---:R-:W-:Y:S04]  /*0110*/  STG.E desc[UR8][R2.64], R5 ;  /* 0x0000000502007986 */ /* 0x004fe8000c101908 */
[----:B------:R-:W-:Y:S01]  /*0120*/  STG.E desc[UR8][R2.64+0x400], R5 ;  /* 0x0004000502007986 */ /* 0x000fe2000c101908 */
[----:B------:R-:W-:Y:S05]  /*0130*/  EXIT ;  /* 0x000000000000794d */ /* 0x000fea0003800000 */
.L_x_0:
[----:B------:R-:W0:Y:S01]  /*0140*/  S2R R0, SR_TID.X ;  /* 0x0000000000007919 */ /* 0x000e220000002100 */
[----:B------:R-:W-:Y:S01]  /*0150*/  IMAD.U32 R2, RZ, RZ, UR7 ;  /* 0x00000007ff027e24 */ /* 0x000fe2000f8e00ff */
[----:B------:R-:W1:Y:S01]  /*0160*/  LDCU.64 UR10, c[0x0][0x388] ;  /* 0x00007100ff0a77ac */ /* 0x000e620008000a00 */
[----:B------:R-:W-:Y:S01]  /*0170*/  IMAD.U32 R4, RZ, RZ, UR7 ;  /* 0x00000007ff047e24 */ /* 0x000fe2000f8e00ff */
[----:B0-----:R-:W-:-:S04]  /*0180*/  ISETP.LT.U32.AND P0, PT, R0, UR6, PT ;  /* 0x0000000600007c0c */ /* 0x001fc8000bf01070 */
[----:B------:R-:W-:Y:S01]  /*0190*/  ISETP.GT.U32.AND.EX P0, PT, R2, RZ, PT, P0 ;  /* 0x000000ff0200720c */ /* 0x000fe20003f04100 */
[C---:B------:R-:W-:Y:S01]  /*01a0*/  VIADD R2, R0.reuse, 0x100 ;  /* 0x0000010000027836 */ /* 0x040fe20000000000 */
[----:B------:R-:W-:-:S04]  /*01b0*/  IADD3 R0, P2, PT, R0, UR4, RZ ;  /* 0x0000000400007c10 */ /* 0x000fc8000ff5e0ff */
[----:B------:R-:W-:Y:S01]  /*01c0*/  ISETP.LT.U32.AND P1, PT, R2, UR6, PT ;  /* 0x0000000602007c0c */ /* 0x000fe2000bf21070 */
[----:B------:R-:W-:Y:S01]  /*01d0*/  IMAD.X R3, RZ, RZ, UR5, P2 ;  /* 0x00000005ff037e24 */ /* 0x000fe200090e06ff */
[----:B-1----:R-:W-:Y:S02]  /*01e0*/  LEA R2, P2, R0, UR10, 0x2 ;  /* 0x0000000a00027c11 */ /* 0x002fe4000f8410ff */
[----:B------:R-:W-:Y:S02]  /*01f0*/  ISETP.GT.U32.AND.EX P1, PT, R4, RZ, PT, P1 ;  /* 0x000000ff0400720c */ /* 0x000fe40003f24110 */
[----:B------:R-:W-:Y:S01]  /*0200*/  LEA.HI.X R3, R0, UR11, R3, 0x2, P2 ;  /* 0x0000000b00037c11 */ /* 0x000fe200090f1403 */
[----:B------:R-:W0:Y:S04]  /*0210*/  @P0 LDC R5, c[0x0][0x390] ;  /* 0x0000e400ff050b82 */ /* 0x000e280000000800 */
[----:B0-----:R0:W-:Y:S06]  /*0220*/  @P0 STG.E desc[UR8][R2.64], R5 ;  /* 0x0000000502000986 */ /* 0x0011ec000c101908 */
[----:B------:R-:W-:Y:S05]  /*0230*/  @!P1 EXIT ;  /* 0x000000000000994d */ /* 0x000fea0003800000 */
[----:B0-----:R-:W0:Y:S02]  /*0240*/  LDC R5, c[0x0][0x390] ;  /* 0x0000e400ff057b82 */ /* 0x001e240000000800 */
[----:B0-----:R-:W-:Y:S01]  /*0250*/  STG.E desc[UR8][R2.64+0x400], R5 ;  /* 0x0004000502007986 */ /* 0x001fe2000c101908 */
[----:B------:R-:W-:Y:S05]  /*0260*/  EXIT ;  /* 0x000000000000794d */ /* 0x000fea0003800000 */
.L_x_1:
[----:B------:R-:W-:-:S00]  /*0270*/  BRA `(.L_x_1) ;  /* 0xfffffffc00fc7947 */ /* 0x000fc0000383ffff */
[----:B------:R-:W-:-:S00]  /*0280*/  NOP ;  /* 0x0000000000007918 */ /* 0x000fc00000000000 */
[----:B------:R-:W-:-:S00]  /*0290*/  NOP ;  /* 0x0000000000007918 */ /* 0x000fc00000000000 */
[----:B------:R-:W-:-:S00]  /*02a0*/  NOP ;  /* 0x0000000000007918 */ /* 0x000fc00000000000 */
[----:B------:R-:W-:-:S00]  /*02b0*/  NOP ;  /* 0x0000000000007918 */ /* 0x000fc00000000000 */
[----:B------:R-:W-:-:S00]  /*02c0*/  NOP ;  /* 0x0000000000007918 */ /* 0x000fc00000000000 */
[----:B------:R-:W-:-:S00]  /*02d0*/  NOP ;  /* 0x0000000000007918 */ /* 0x000fc00000000000 */
[----:B------:R-:W-:-:S00]  /*02e0*/  NOP ;  /* 0x0000000000007918 */ /* 0x000fc00000000000 */
[----:B------:R-:W-:-:S00]  /*02f0*/  NOP ;  /* 0x0000000000007918 */ /* 0x000fc00000000000 */
.L_x_24:


//--------------------- .text._ZN3cub18CUB_300001_SM_10006detail8for_each13static_kernelINS2_12policy_hub_t12policy_500_tElN6thrust24THRUST_300001_SM_1000_NS8cuda_cub6__fill7functorINS7_6detail15normal_iteratorINS7_10device_ptrIiEEEEiEEEEvT0_T1_ --------------------------
	.section	.text._ZN3cub18CUB_300001_SM_10006detail8for_each13static_kernelINS2_12policy_hub_t12policy_500_tElN6thrust24THRUST_300001_SM_1000_NS8cuda_cub6__fill7functorINS7_6detail15normal_iteratorINS7_10device_ptrIiEEEEiEEEEvT0_T1_,"ax",@progbits
	.align	128
        .global         _ZN3cub18CUB_300001_SM_10006detail8for_each13static_kernelINS2_12policy_hub_t12policy_500_tElN6thrust24THRUST_300001_SM_1000_NS8cuda_cub6__fill7functorINS7_6detail15normal_iteratorINS7_10device_ptrIiEEEEiEEEEvT0_T1_
        .type           _ZN3cub18CUB_300001_SM_10006detail8for_each13static_kernelINS2_12policy_hub_t12policy_500_tElN6thrust24THRUST_300001_SM_1000_NS8cuda_cub6__fill7functorINS7_6detail15normal_iteratorINS7_10device_ptrIiEEEEiEEEEvT0_T1_,@function
        .size           _ZN3cub18CUB_300001_SM_10006detail8for_each13static_kernelINS2_12policy_hub_t12policy_500_tElN6thrust24THRUST_300001_SM_1000_NS8cuda_cub6__fill7functorINS7_6detail15normal_iteratorINS7_10device_ptrIiEEEEiEEEEvT0_T1_,(.L_x_25 - _ZN3cub18CUB_300001_SM_10006detail8for_each13static_kernelINS2_12policy_hub_t12policy_500_tElN6thrust24THRUST_300001_SM_1000_NS8cuda_cub6__fill7functorINS7_6detail15normal_iteratorINS7_10device_ptrIiEEEEiEEEEvT0_T1_)
        .other          _ZN3cub18CUB_300001_SM_10006detail8for_each13static_kernelINS2_12policy_hub_t12policy_500_tElN6thrust24THRUST_300001_SM_1000_NS8cuda_cub6__fill7functorINS7_6detail15normal_iteratorINS7_10device_ptrIiEEEEiEEEEvT0_T1_,@"STO_CUDA_ENTRY STV_DEFAULT"
_ZN3cub18CUB_300001_SM_10006detail8for_each13static_kernelINS2_12policy_hub_t12policy_500_tElN6thrust24THRUST_300001_SM_1000_NS8cuda_cub6__fill7functorINS7_6detail15normal_iteratorINS7_10device_ptrIiEEEEiEEEEvT0_T1_:
.text._ZN3cub18CUB_300001_SM_10006detail8for_each13static_kernelINS2_12policy_hub_t12policy_500_tElN6thrust24THRUST_300001_SM_1000_NS8cuda_cub6__fill7functorINS7_6detail15normal_iteratorINS7_10device_ptrIiEEEEiEEEEvT0_T1_:
        /* <DEDUP_REMOVED lines=8> */
[----:B------:R-:W-:-:S09]  /*0080*/  UISETP.GE.AND.EX UP0, UPT, UR7, URZ, UPT, UP0 ;  /* 0x000000ff0700728c */ /* 0x000fd2000bf06300 */
        /* <DEDUP_REMOVED lines=11> */
.L_x_2:
[----:B------:R-:W0:Y:S01]  /*0140*/  S2R R0, SR_TID.X ;  /* 0x0000000000007919 */ /* 0x000e220000002100 */
[----:B------:R-:W-:Y:S01]  /*0150*/  USHF.R.S32.HI UR7, URZ, 0x1f, UR6 ;  /* 0x0000001fff077899 */ /* 0x000fe20008011406 */
[----:B------:R-:W1:Y:S05]  /*0160*/  LDCU.64 UR10, c[0x0][0x388] ;  /* 0x00007100ff0a77ac */ /* 0x000e6a0008000a00 */
[----:B------:R-:W-:Y:S02]  /*0170*/  IMAD.U32 R2, RZ, RZ, UR7 ;  /* 0x00000007ff027e24 */ /* 0x000fe4000f8e00ff */
[----:B------:R-:W-:Y:S01]  /*0180*/  IMAD.U32 R4, RZ, RZ, UR7 ;  /* 0x00000007ff047e24 */ /* 0x000fe2000f8e00ff */
[----:B0-----:R-:W-:-:S04]  /*0190*/  ISETP.LT.U32.AND P0, PT, R0, UR6, PT ;  /* 0x0000000600007c0c */ /* 0x001fc8000bf01070 */
[----:B------:R-:W-:Y:S01]  /*01a0*/  ISETP.GT.AND.EX P0, PT, R2, RZ, PT, P0 ;  /* 0x000000ff0200720c */ /* 0x000fe20003f04300 */
[C---:B------:R-:W-:Y:S01]  /*01b0*/  VIADD R2, R0.reuse, 0x100 ;  /* 0x0000010000027836 */ /* 0x040fe20000000000 */
[----:B------:R-:W-:-:S04]  /*01c0*/  IADD3 R0, P2, PT, R0, UR4, RZ ;  /* 0x0000000400007c10 */ /* 0x000fc8000ff5e0ff */
[----:B------:R-:W-:Y:S01]  /*01d0*/  ISETP.LT.U32.AND P1, PT, R2, UR6, PT ;  /* 0x0000000602007c0c */ /* 0x000fe2000bf21070 */
[----:B------:R-:W-:Y:S01]  /*01e0*/  IMAD.X R3, RZ, RZ, UR5, P2 ;  /* 0x00000005ff037e24 */ /* 0x000fe200090e06ff */
[----:B-1----:R-:W-:Y:S02]  /*01f0*/  LEA R2, P2, R0, UR10, 0x2 ;  /* 0x0000000a00027c11 */ /* 0x002fe4000f8410ff */
[----:B------:R-:W-:Y:S02]  /*0200*/  ISETP.GT.AND.EX P1, PT, R4, RZ, PT, P1 ;  /* 0x000000ff0400720c */ /* 0x000fe40003f24310 */
[----:B------:R-:W-:Y:S01]  /*0210*/  LEA.HI.X R3, R0, UR11, R3, 0x2, P2 ;  /* 0x0000000b00037c11 */ /* 0x000fe200090f1403 */
[----:B------:R-:W0:Y:S04]  /*0220*/  @P0 LDC R5, c[0x0][0x390] ;  /* 0x0000e400ff050b82 */ /* 0x000e280000000800 */
[----:B0-----:R0:W-:Y:S06]  /*0230*/  @P0 STG.E desc[UR8][R2.64], R5 ;  /* 0x0000000502000986 */ /* 0x0011ec000c101908 */
[----:B------:R-:W-:Y:S05]  /*0240*/  @!P1 EXIT ;  /* 0x000000000000994d */ /* 0x000fea0003800000 */
[----:B0-----:R-:W0:Y:S02]  /*0250*/  LDC R5, c[0x0][0x390] ;  /* 0x0000e400ff057b82 */ /* 0x001e240000000800 */
[----:B0-----:R-:W-:Y:S01]  /*0260*/  STG.E desc[UR8][R2.64+0x400], R5 ;  /* 0x0004000502007986 */ /* 0x001fe2000c101908 */
[----:B------:R-:W-:Y:S05]  /*0270*/  EXIT ;  /* 0x000000000000794d */ /* 0x000fea0003800000 */
.L_x_3:
        /* <DEDUP_REMOVED lines=16> */
.L_x_25:


//--------------------- .text._ZN3cub18CUB_300001_SM_10006detail8for_each13static_kernelINS2_12policy_hub_t12policy_500_tEmN6thrust24THRUST_300001_SM_1000_NS8cuda_cub20__uninitialized_fill7functorINS7_10device_ptrIiEEiEEEEvT0_T1_ --------------------------
	.section	.text._ZN3cub18CUB_300001_SM_10006detail8for_each13static_kernelINS2_12policy_hub_t12policy_500_tEmN6thrust24THRUST_300001_SM_1000_NS8cuda_cub20__uninitialized_fill7functorINS7_10device_ptrIiEEiEEEEvT0_T1_,"ax",@progbits
	.align	128
        .global         _ZN3cub18CUB_300001_SM_10006detail8for_each13static_kernelINS2_12policy_hub_t12policy_500_tEmN6thrust24THRUST_300001_SM_1000_NS8cuda_cub20__uninitialized_fill7functorINS7_10device_ptrIiEEiEEEEvT0_T1_
        .type           _ZN3cub18CUB_300001_SM_10006detail8for_each13static_kernelINS2_12policy_hub_t12policy_500_tEmN6thrust24THRUST_300001_SM_1000_NS8cuda_cub20__uninitialized_fill7functorINS7_10device_ptrIiEEiEEEEvT0_T1_,@function
        .size           _ZN3cub18CUB_300001_SM_10006detail8for_each13static_kernelINS2_12policy_hub_t12policy_500_tEmN6thrust24THRUST_300001_SM_1000_NS8cuda_cub20__uninitialized_fill7functorINS7_10device_ptrIiEEiEEEEvT0_T1_,(.L_x_26 - _ZN3cub18CUB_300001_SM_10006detail8for_each13static_kernelINS2_12policy_hub_t12policy_500_tEmN6thrust24THRUST_300001_SM_1000_NS8cuda_cub20__uninitialized_fill7functorINS7_10device_ptrIiEEiEEEEvT0_T1_)
        .other          _ZN3cub18CUB_300001_SM_10006detail8for_each13static_kernelINS2_12policy_hub_t12policy_500_tEmN6thrust24THRUST_300001_SM_1000_NS8cuda_cub20__uninitialized_fill7functorINS7_10device_ptrIiEEiEEEEvT0_T1_,@"STO_CUDA_ENTRY STV_DEFAULT"
_ZN3cub18CUB_300001_SM_10006detail8for_each13static_kernelINS2_12policy_hub_t12policy_500_tEmN6thrust24THRUST_300001_SM_1000_NS8cuda_cub20__uninitialized_fill7functorINS7_10device_ptrIiEEiEEEEvT0_T1_:
.text._ZN3cub18CUB_300001_SM_10006detail8for_each13static_kernelINS2_12policy_hub_t12policy_500_tEmN6thrust24THRUST_300001_SM_1000_NS8cuda_cub20__uninitialized_fill7functorINS7_10device_ptrIiEEiEEEEvT0_T1_:
        /* <DEDUP_REMOVED lines=20> */
.L_x_4:
        /* <DEDUP_REMOVED lines=19> */
.L_x_5:
        /* <DEDUP_REMOVED lines=9> */
.L_x_26:


//--------------------- .text._ZN3cub18CUB_300001_SM_10006detail11EmptyKernelIvEEvv --------------------------
	.section	.text._ZN3cub18CUB_300001_SM_10006detail11EmptyKernelIvEEvv,"ax",@progbits
	.align	128
        .global         _ZN3cub18CUB_300001_SM_10006detail11EmptyKernelIvEEvv
        .type           _ZN3cub18CUB_300001_SM_10006detail11EmptyKernelIvEEvv,@function
        .size           _ZN3cub18CUB_300001_SM_10006detail11EmptyKernelIvEEvv,(.L_x_27 - _ZN3cub18CUB_300001_SM_10006detail11EmptyKernelIvEEvv)
        .other          _ZN3cub18CUB_300001_SM_10006detail11EmptyKernelIvEEvv,@"STO_CUDA_ENTRY STV_DEFAULT"
_ZN3cub18CUB_300001_SM_10006detail11EmptyKernelIvEEvv:
.text._ZN3cub18CUB_300001_SM_10006detail11EmptyKernelIvEEvv:
[----:B------:R-:W-:Y:S01]  /*0000*/  LDC R1, c[0x0][0x37c] ;  /* 0x0000df00ff017b82 */ /* 0x000fe20000000800 */
[----:B------:R-:W-:Y:S05]  /*0010*/  EXIT ;  /* 0x000000000000794d */ /* 0x000fea0003800000 */
.L_x_6:
        /* <DEDUP_REMOVED lines=14> */
.L_x_27:


//--------------------- .text._Z9algoritamN6thrust24THRUST_300001_SM_1000_NS13device_vectorIiNS0_16device_allocatorIiEEEES4_RS4_Pf --------------------------
	.section	.text._Z9algoritamN6thrust24THRUST_300001_SM_1000_NS13device_vectorIiNS0_16device_allocatorIiEEEES4_RS4_Pf,"ax",@progbits
	.align	128
        .global         _Z9algoritamN6thrust24THRUST_300001_SM_1000_NS13device_vectorIiNS0_16device_allocatorIiEEEES4_RS4_Pf
        .type           _Z9algoritamN6thrust24THRUST_300001_SM_1000_NS13device_vectorIiNS0_16device_allocatorIiEEEES4_RS4_Pf,@function
        .size           _Z9algoritamN6thrust24THRUST_300001_SM_1000_NS13device_vectorIiNS0_16device_allocatorIiEEEES4_RS4_Pf,(.L_x_28 - _Z9algoritamN6thrust24THRUST_300001_SM_1000_NS13device_vectorIiNS0_16device_allocatorIiEEEES4_RS4_Pf)
        .other          _Z9algoritamN6thrust24THRUST_300001_SM_1000_NS13device_vectorIiNS0_16device_allocatorIiEEEES4_RS4_Pf,@"STO_CUDA_ENTRY STV_DEFAULT"
_Z9algoritamN6thrust24THRUST_300001_SM_1000_NS13device_vectorIiNS0_16device_allocatorIiEEEES4_RS4_Pf:
.text._Z9algoritamN6thrust24THRUST_300001_SM_1000_NS13device_vectorIiNS0_16device_allocatorIiEEEES4_RS4_Pf:
[----:B------:R-:W-:Y:S01]  /*0000*/  LDC R1, c[0x0][0x37c] ;  /* 0x0000df00ff017b82 */ /* 0x000fe20000000800 */
[----:B------:R-:W0:Y:S07]  /*0010*/  S2R R3, SR_TID.X ;  /* 0x0000000000037919 */ /* 0x000e2e0000002100 */
[----:B------:R-:W0:Y:S01]  /*0020*/  S2UR UR4, SR_CTAID.X ;  /* 0x00000000000479c3 */ /* 0x000e220000002500 */
[----:B------:R-:W1:Y:S07]  /*0030*/  LDCU.64 UR6, c[0x0][0x3b8] ;  /* 0x00007700ff0677ac */ /* 0x000e6e0008000a00 */
[----:B------:R-:W0:Y:S02]  /*0040*/  LDC R0, c[0x0][0x360] ;  /* 0x0000d800ff007b82 */ /* 0x000e240000000800 */
[----:B0-----:R-:W-:-:S05]  /*0050*/  IMAD R0, R0, UR4, R3 ;  /* 0x0000000400007c24 */ /* 0x001fca000f8e0203 */
[----:B-1----:R-:W-:Y:S02]  /*0060*/  ISETP.GE.U32.AND P0, PT, R0, UR6, PT ;  /* 0x0000000600007c0c */ /* 0x002fe4000bf06070 */
[----:B------:R-:W-:-:S04]  /*0070*/  SHF.R.S32.HI R5, RZ, 0x1f, R0 ;  /* 0x0000001fff057819 */ /* 0x000fc80000011400 */
[----:B------:R-:W-:-:S13]  /*0080*/  ISETP.GE.U32.AND.EX P0, PT, R5, UR7, PT, P0 ;  /* 0x0000000705007c0c */ /* 0x000fda000bf06100 */
[----:B------:R-:W-:Y:S05]  /*0090*/  @P0 EXIT ;  /* 0x000000000000094d */ /* 0x000fea0003800000 */
[----:B------:R-:W0:Y:S01]  /*00a0*/  LDC.64 R2, c[0x0][0x3c0] ;  /* 0x0000f000ff027b82 */ /* 0x000e220000000a00 */
[----:B------:R-:W0:Y:S02]  /*00b0*/  LDCU.64 UR4, c[0x0][0x358] ;  /* 0x00006b00ff0477ac */ /* 0x000e240008000a00 */
[----:B0-----:R-:W2:Y:S01]  /*00c0*/  LDG.E.64 R2, desc[UR4][R2.64+0x8] ;  /* 0x0000080402027981 */ /* 0x001ea2000c1e1b00 */
[C---:B------:R-:W-:Y:S01]  /*00d0*/  IMAD.SHL.U32 R13, R0.reuse, 0x4, RZ ;  /* 0x00000004000d7824 */ /* 0x040fe200078e00ff */
[----:B------:R-:W-:-:S04]  /*00e0*/  SHF.L.U64.HI R7, R0, 0x2, R5 ;  /* 0x0000000200077819 */ /* 0x000fc80000010205 */
[----:B--2---:R-:W-:-:S05]  /*00f0*/  IADD3 R10, P0, PT, R2, R13, RZ ;  /* 0x0000000d020a7210 */ /* 0x004fca0007f1e0ff */
[----:B------:R-:W-:-:S05]  /*0100*/  IMAD.X R11, R3, 0x1, R7, P0 ;  /* 0x00000001030b7824 */ /* 0x000fca00000e0607 */
[----:B------:R-:W2:Y:S02]  /*0110*/  LDG.E R4, desc[UR4][R10.64] ;  /* 0x000000040a047981 */ /* 0x000ea4000c1e1900 */
[----:B--2---:R-:W-:-:S13]  /*0120*/  ISETP.NE.AND P0, PT, R4, -0x1, PT ;  /* 0xffffffff0400780c */ /* 0x004fda0003f05270 */
[----:B------:R-:W-:Y:S05]  /*0130*/  @!P0 EXIT ;  /* 0x000000000000894d */ /* 0x000fea0003800000 */
[----:B------:R-:W-:-:S05]  /*0140*/  VIADD R0, R0, 0x1 ;  /* 0x0000000100007836 */ /* 0x000fca0000000000 */
[----:B------:R-:W-:Y:S02]  /*0150*/  ISETP.GE.U32.AND P0, PT, R0, UR6, PT ;  /* 0x0000000600007c0c */ /* 0x000fe4000bf06070 */
[----:B------:R-:W-:-:S04]  /*0160*/  SHF.R.S32.HI R0, RZ, 0x1f, R0 ;  /* 0x0000001fff007819 */ /* 0x000fc80000011400 */
[----:B------:R-:W-:Y:S01]  /*0170*/  ISETP.GE.U32.AND.EX P0, PT, R0, UR7, PT, P0 ;  /* 0x0000000700007c0c */ /* 0x000fe2000bf06100 */
[----:B------:R-:W0:-:S12]  /*0180*/  LDCU.64 UR6, c[0x0][0x3a8] ;  /* 0x00007500ff0677ac */ /* 0x000e180008000a00 */
[----:B------:R-:W1:Y:S01]  /*0190*/  @P0 LDC R0, c[0x0][0x398] ;  /* 0x0000e600ff000b82 */ /* 0x000e620000000800 */
[----:B0-----:R-:W-:-:S04]  /*01a0*/  IADD3 R4, P1, PT, R13, UR6, RZ ;  /* 0x000000060d047c10 */ /* 0x001fc8000ff3e0ff */
[----:B------:R-:W-:-:S05]  /*01b0*/  IADD3.X R5, PT, PT, R7, UR7, RZ, P1, !PT ;  /* 0x0000000707057c10 */ /* 0x000fca0008ffe4ff */
[----:B------:R-:W1:Y:S04]  /*01c0*/  LDG.E R3, desc[UR4][R4.64] ;  /* 0x0000000404037981 */ /* 0x000e68000c1e1900 */
[----:B------:R-:W1:Y:S01]  /*01d0*/  @!P0 LDG.E R0, desc[UR4][R4.64+0x4] ;  /* 0x0000040404008981 */ /* 0x000e62000c1e1900 */
[----:B------:R-:W-:Y:S01]  /*01e0*/  BSSY.RECONVERGENT B0, `(.L_x_7) ;  /* 0x00000d0000007945 */ /* 0x000fe20003800200 */
[----:B-1----:R-:W-:-:S13]  /*01f0*/  ISETP.GE.AND P0, PT, R3, R0, PT ;  /* 0x000000000300720c */ /* 0x002fda0003f06270 */
[----:B------:R-:W-:Y:S05]  /*0200*/  @P0 BRA `(.L_x_8) ;  /* 0x0000000c00340947 */ /* 0x000fea0003800000 */
[----:B------:R-:W0:Y:S02]  /*0210*/  LDCU.64 UR6, c[0x0][0x3c8] ;  /* 0x00007900ff0677ac */ /* 0x000e240008000a00 */
[----:B0-----:R-:W-:-:S04]  /*0220*/  IADD3 R12, P1, PT, R13, UR6, RZ ;  /* 0x000000060d0c7c10 */ /* 0x001fc8000ff3e0ff */
[----:B------:R-:W-:-:S05]  /*0230*/  IADD3.X R13, PT, PT, R7, UR7, RZ, P1, !PT ;  /* 0x00000007070d7c10 */ /* 0x000fca0008ffe4ff */
[----:B------:R0:W5:Y:S01]  /*0240*/  LDG.E R2, desc[UR4][R12.64] ;  /* 0x000000040c027981 */ /* 0x000162000c1e1900 */
[----:B------:R-:W-:Y:S01]  /*0250*/  IMAD.IADD R6, R3, 0x1, -R0 ;  /* 0x0000000103067824 */ /* 0x000fe200078e0a00 */
[----:B------:R-:W-:Y:S01]  /*0260*/  BSSY.RECONVERGENT B1, `(.L_x_9) ;  /* 0x0000065000017945 */ /* 0x000fe20003800200 */
[C-C-:B------:R-:W-:Y:S02]  /*0270*/  IMAD.IADD R4, R0.reuse, 0x1, -R3.reuse ;  /* 0x0000000100047824 */ /* 0x140fe400078e0a03 */
[--C-:B------:R-:W-:Y:S01]  /*0280*/  IMAD.IADD R7, R0, 0x1, -R3.reuse ;  /* 0x0000000100077824 */ /* 0x100fe200078e0a03 */
[----:B------:R-:W-:Y:S01]  /*0290*/  ISETP.GT.U32.AND P2, PT, R6, -0x10, PT ;  /* 0xfffffff00600780c */ /* 0x000fe20003f44070 */
[----:B------:R-:W-:Y:S01]  /*02a0*/  IMAD.MOV.U32 R8, RZ, RZ, 0x1 ;  /* 0x00000001ff087424 */ /* 0x000fe200078e00ff */
[----:B------:R-:W-:Y:S01]  /*02b0*/  LOP3.LUT R5, R4, 0xf, RZ, 0xc0, !PT ;  /* 0x0000000f04057812 */ /* 0x000fe200078ec0ff */
[----:B------:R-:W-:-:S03]  /*02c0*/  IMAD.MOV.U32 R6, RZ, RZ, R3 ;  /* 0x000000ffff067224 */ /* 0x000fc600078e0003 */
[----:B------:R-:W-:-:S07]  /*02d0*/  ISETP.NE.AND P1, PT, R5, RZ, PT ;  /* 0x000000ff0500720c */ /* 0x000fce0003f25270 */
[----:B0-----:R-:W-:Y:S06]  /*02e0*/  @P2 BRA `(.L_x_10) ;  /* 0x0000000400702947 */ /* 0x001fec0003800000 */
[----:B------:R-:W0:Y:S01]  /*02f0*/  LDC.64 R14, c[0x0][0x388] ;  /* 0x0000e200ff0e7b82 */ /* 0x000e220000000a00 */
[----:B------:R-:W-:Y:S01]  /*0300*/  LOP3.LUT R7, R7, 0xfffffff0, RZ, 0xc0, !PT ;  /* 0xfffffff007077812 */ /* 0x000fe200078ec0ff */
[----:B------:R-:W-:Y:S02]  /*0310*/  IMAD.MOV.U32 R8, RZ, RZ, 0x1 ;  /* 0x00000001ff087424 */ /* 0x000fe400078e00ff */
[----:B------:R-:W-:Y:S02]  /*0320*/  IMAD.MOV.U32 R6, RZ, RZ, R3 ;  /* 0x000000ffff067224 */ /* 0x000fe400078e0003 */
[----:B------:R-:W-:Y:S01]  /*0330*/  IMAD.MOV R7, RZ, RZ, -R7 ;  /* 0x000000ffff077224 */ /* 0x000fe200078e0a07 */
[----:B0-----:R-:W-:-:S05]  /*0340*/  IADD3 R14, P2, PT, R14, 0x20, RZ ;  /* 0x000000200e0e7810 */ /* 0x001fca0007f5e0ff */
[----:B------:R-:W-:-:S08]  /*0350*/  IMAD.X R15, RZ, RZ, R15, P2 ;  /* 0x000000ffff0f7224 */ /* 0x000fd000010e060f */
.L_x_11:
[----:B------:R-:W-:Y:S01]  /*0360*/  IMAD.WIDE R12, R6, 0x4, R14 ;  /* 0x00000004060c7825 */ /* 0x000fe200078e020e */
[----:B------:R-:W0:Y:S04]  /*0370*/  LDC.64 R16, c[0x0][0x3c8] ;  /* 0x0000f200ff107b82 */ /* 0x000e280000000a00 */
[----:B------:R-:W0:Y:S04]  /*0380*/  LDG.E R23, desc[UR4][R12.64+-0x14] ;  /* 0xffffec040c177981 */ /* 0x000e28000c1e1900 */
[----:B------:R-:W2:Y:S04]  /*0390*/  LDG.E R25, desc[UR4][R12.64+-0x1c] ;  /* 0xffffe4040c197981 */ /* 0x000ea8000c1e1900 */
[----:B------:R-:W3:Y:S04]  /*03a0*/  LDG.E R29, desc[UR4][R12.64+-0x20] ;  /* 0xffffe0040c1d7981 */ /* 0x000ee8000c1e1900 */
[----:B------:R-:W4:Y:S04]  /*03b0*/  LDG.E R21, desc[UR4][R12.64+-0x10] ;  /* 0xfffff0040c157981 */ /* 0x000f28000c1e1900 */
[----:B------:R-:W4:Y:S04]  /*03c0*/  LDG.E R27, desc[UR4][R12.64+-0x18] ;  /* 0xffffe8040c1b7981 */ /* 0x000f28000c1e1900 */
[----:B------:R-:W4:Y:S01]  /*03d0*/  LDG.E R18, desc[UR4][R12.64+-0x8] ;  /* 0xfffff8040c127981 */ /* 0x000f22000c1e1900 */
[----:B0-----:R-:W-:-:S06]  /*03e0*/  IMAD.WIDE R22, R23, 0x4, R16 ;  /* 0x0000000417167825 */ /* 0x001fcc00078e0210 */
[----:B------:R-:W4:Y:S01]  /*03f0*/  LDG.E R23, desc[UR4][R22.64] ;  /* 0x0000000416177981 */ /* 0x000f22000c1e1900 */
[----:B--2---:R-:W-:-:S04]  /*0400*/  IMAD.WIDE R24, R25, 0x4, R16 ;  /* 0x0000000419187825 */ /* 0x004fc800078e0210 */
[--C-:B---3--:R-:W-:Y:S02]  /*0410*/  IMAD.WIDE R28, R29, 0x4, R16.reuse ;  /* 0x000000041d1c7825 */ /* 0x108fe400078e0210 */
[----:B------:R-:W2:Y:S04]  /*0420*/  LDG.E R24, desc[UR4][R24.64] ;  /* 0x0000000418187981 */ /* 0x000ea8000c1e1900 */
[----:B------:R-:W3:Y:S01]  /*0430*/  LDG.E R22, desc[UR4][R12.64+-0xc] ;  /* 0xfffff4040c167981 */ /* 0x000ee2000c1e1900 */
[----:B----4-:R-:W-:-:S03]  /*0440*/  IMAD.WIDE R20, R21, 0x4, R16 ;  /* 0x0000000415147825 */ /* 0x010fc600078e0210 */
[----:B------:R-:W4:Y:S01]  /*0450*/  LDG.E R19, desc[UR4][R28.64] ;  /* 0x000000041c137981 */ /* 0x000f22000c1e1900 */
[----:B------:R-:W-:-:S03]  /*0460*/  IMAD.WIDE R26, R27, 0x4, R16 ;  /* 0x000000041b1a7825 */ /* 0x000fc600078e0210 */
[----:B------:R-:W4:Y:S04]  /*0470*/  LDG.E R20, desc[UR4][R20.64] ;  /* 0x0000000414147981 */ /* 0x000f28000c1e1900 */
[----:B------:R-:W4:Y:S04]  /*0480*/  LDG.E R9, desc[UR4][R26.64] ;  /* 0x000000041a097981 */ /* 0x000f28000c1e1900 */
[----:B------:R-:W4:Y:S04]  /*0490*/  LDG.E R29, desc[UR4][R12.64+-0x4] ;  /* 0xfffffc040c1d7981 */ /* 0x000f28000c1e1900 */
[----:B------:R-:W4:Y:S04]  /*04a0*/  LDG.E R25, desc[UR4][R12.64+0x4] ;  /* 0x000004040c197981 */ /* 0x000f28000c1e1900 */
[----:B------:R-:W4:Y:S04]  /*04b0*/  LDG.E R27, desc[UR4][R12.64] ;  /* 0x000000040c1b7981 */ /* 0x000f28000c1e1900 */
[----:B------:R-:W4:Y:S04]  /*04c0*/  LDG.E R21, desc[UR4][R12.64+0xc] ;  /* 0x00000c040c157981 */ /* 0x000f28000c1e1900 */
[----:B------:R-:W4:Y:S01]  /*04d0*/  LDG.E R28, desc[UR4][R12.64+0x14] ;  /* 0x000014040c1c7981 */ /* 0x000f22000c1e1900 */
[----:B-----5:R-:W-:Y:S01]  /*04e0*/  FSETP.GT.AND P6, PT, R2, R23, PT ;  /* 0x000000170200720b */ /* 0x020fe20003fc4000 */
[----:B---3--:R-:W-:-:S05]  /*04f0*/  IMAD.WIDE R22, R22, 0x4, R16 ;  /* 0x0000000416167825 */ /* 0x008fca00078e0210 */
[----:B------:R0:W3:Y:S01]  /*0500*/  LDG.E R26, desc[UR4][R22.64] ;  /* 0x00000004161a7981 */ /* 0x0000e2000c1e1900 */
[----:B--2---:R-:W-:Y:S01]  /*0510*/  FSETP.GT.AND P4, PT, R2, R24, PT ;  /* 0x000000180200720b */ /* 0x004fe20003f84000 */
[----:B0-----:R-:W-:-:S05]  /*0520*/  IMAD.WIDE R22, R18, 0x4, R16 ;  /* 0x0000000412167825 */ /* 0x001fca00078e0210 */
[----:B------:R0:W2:Y:S01]  /*0530*/  LDG.E R24, desc[UR4][R22.64] ;  /* 0x0000000416187981 */ /* 0x0000a2000c1e1900 */
[----:B----4-:R-:W-:Y:S01]  /*0540*/  FSETP.GT.AND P2, PT, R2, R20, PT ;  /* 0x000000140200720b */ /* 0x010fe20003f44000 */
[----:B0-----:R-:W-:-:S05]  /*0550*/  IMAD.WIDE R22, R29, 0x4, R16 ;  /* 0x000000041d167825 */ /* 0x001fca00078e0210 */
[----:B------:R0:W4:Y:S01]  /*0560*/  LDG.E R20, desc[UR4][R22.64] ;  /* 0x0000000416147981 */ /* 0x000122000c1e1900 */
[----:B------:R-:W-:-:S03]  /*0570*/  FSETP.GT.AND P3, PT, R2, R19, PT ;  /* 0x000000130200720b */ /* 0x000fc60003f64000 */
[----:B------:R-:W3:Y:S01]  /*0580*/  LDG.E R19, desc[UR4][R12.64+0x8] ;  /* 0x000008040c137981 */ /* 0x000ee2000c1e1900 */
[----:B0-----:R-:W-:-:S05]  /*0590*/  IMAD.WIDE R22, R27, 0x4, R16 ;  /* 0x000000041b167825 */ /* 0x001fca00078e0210 */
[----:B------:R0:W4:Y:S01]  /*05a0*/  LDG.E R29, desc[UR4][R22.64] ;  /* 0x00000004161d7981 */ /* 0x000122000c1e1900 */
[----:B------:R-:W-:-:S03]  /*05b0*/  FSETP.GT.AND P5, PT, R2, R9, PT ;  /* 0x000000090200720b */ /* 0x000fc60003fa4000 */
[----:B------:R-:W2:Y:S01]  /*05c0*/  LDG.E R9, desc[UR4][R12.64+0x10] ;  /* 0x000010040c097981 */ /* 0x000ea2000c1e1900 */
[----:B0-----:R-:W-:-:S05]  /*05d0*/  IMAD.WIDE R22, R25, 0x4, R16 ;  /* 0x0000000419167825 */ /* 0x001fca00078e0210 */
[----:B------:R0:W4:Y:S02]  /*05e0*/  LDG.E R27, desc[UR4][R22.64] ;  /* 0x00000004161b7981 */ /* 0x000124000c1e1900 */
[----:B0-----:R-:W-:-:S05]  /*05f0*/  IMAD.WIDE R22, R21, 0x4, R16 ;  /* 0x0000000415167825 */ /* 0x001fca00078e0210 */
[----:B------:R-:W4:Y:S04]  /*0600*/  LDG.E R21, desc[UR4][R22.64] ;  /* 0x0000000416157981 */ /* 0x000f28000c1e1900 */
[----:B------:R-:W4:Y:S04]  /*0610*/  LDG.E R23, desc[UR4][R12.64+0x18] ;  /* 0x000018040c177981 */ /* 0x000f28000c1e1900 */
[----:B------:R-:W4:Y:S01]  /*0620*/  LDG.E R13, desc[UR4][R12.64+0x1c] ;  /* 0x00001c040c0d7981 */ /* 0x000f22000c1e1900 */
[----:B---3--:R-:W-:-:S05]  /*0630*/  IMAD.WIDE R18, R19, 0x4, R16 ;  /* 0x0000000413127825 */ /* 0x008fca00078e0210 */
[----:B------:R2:W3:Y:S02]  /*0640*/  LDG.E R25, desc[UR4][R18.64] ;  /* 0x0000000412197981 */ /* 0x0004e4000c1e1900 */
[----:B--2---:R-:W-:-:S05]  /*0650*/  IMAD.WIDE R18, R9, 0x4, R16 ;  /* 0x0000000409127825 */ /* 0x004fca00078e0210 */
[----:B------:R0:W2:Y:S02]  /*0660*/  LDG.E R9, desc[UR4][R18.64] ;  /* 0x0000000412097981 */ /* 0x0000a4000c1e1900 */
[----:B0-----:R-:W-:-:S05]  /*0670*/  IMAD.WIDE R18, R28, 0x4, R16 ;  /* 0x000000041c127825 */ /* 0x001fca00078e0210 */
[----:B------:R-:W2:Y:S01]  /*0680*/  LDG.E R28, desc[UR4][R18.64] ;  /* 0x00000004121c7981 */ /* 0x000ea2000c1e1900 */
[----:B----4-:R-:W-:-:S06]  /*0690*/  IMAD.WIDE R22, R23, 0x4, R16 ;  /* 0x0000000417167825 */ /* 0x010fcc00078e0210 */
[----:B------:R-:W4:Y:S01]  /*06a0*/  LDG.E R22, desc[UR4][R22.64] ;  /* 0x0000000416167981 */ /* 0x000f22000c1e1900 */
[----:B------:R-:W-:-:S06]  /*06b0*/  IMAD.WIDE R16, R13, 0x4, R16 ;  /* 0x000000040d107825 */ /* 0x000fcc00078e0210 */
[----:B------:R-:W4:Y:S01]  /*06c0*/  LDG.E R17, desc[UR4][R16.64] ;  /* 0x0000000410117981 */ /* 0x000f22000c1e1900 */
[----:B------:R-:W-:-:S04]  /*06d0*/  SEL R8, R8, RZ, !P3 ;  /* 0x000000ff08087207 */ /* 0x000fc80005800000 */
[----:B------:R-:W-:-:S04]  /*06e0*/  SEL R8, R8, RZ, !P4 ;  /* 0x000000ff08087207 */ /* 0x000fc80006000000 */
[----:B------:R-:W-:-:S04]  /*06f0*/  SEL R8, R8, RZ, !P5 ;  /* 0x000000ff08087207 */ /* 0x000fc80006800000 */
[----:B------:R-:W-:Y:S02]  /*0700*/  SEL R8, R8, RZ, !P6 ;  /* 0x000000ff08087207 */ /* 0x000fe40007000000 */
[----:B------:R-:W-:Y:S02]  /*0710*/  FSETP.GT.AND P3, PT, R2, R26, PT ;  /* 0x0000001a0200720b */ /* 0x000fe40003f64000 */
[----:B------:R-:W-:Y:S02]  /*0720*/  SEL R8, R8, RZ, !P2 ;  /* 0x000000ff08087207 */ /* 0x000fe40005000000 */
[----:B------:R-:W-:Y:S02]  /*0730*/  FSETP.GT.AND P2, PT, R2, R24, PT ;  /* 0x000000180200720b */ /* 0x000fe40003f44000 */
[----:B------:R-:W-:Y:S02]  /*0740*/  SEL R8, R8, RZ, !P3 ;  /* 0x000000ff08087207 */ /* 0x000fe40005800000 */
[----:B------:R-:W-:-:S02]  /*0750*/  FSETP.GT.AND P3, PT, R2, R20, PT ;  /* 0x000000140200720b */ /* 0x000fc40003f64000 */
[----:B------:R-:W-:Y:S02]  /*0760*/  SEL R8, R8, RZ, !P2 ;  /* 0x000000ff08087207 */ /* 0x000fe40005000000 */
[----:B------:R-:W-:Y:S02]  /*0770*/  FSETP.GT.AND P2, PT, R2, R29, PT ;  /* 0x0000001d0200720b */ /* 0x000fe40003f44000 */
[----:B------:R-:W-:Y:S02]  /*0780*/  SEL R8, R8, RZ, !P3 ;  /* 0x000000ff08087207 */ /* 0x000fe40005800000 */
[----:B------:R-:W-:Y:S02]  /*0790*/  FSETP.GT.AND P3, PT, R2, R27, PT ;  /* 0x0000001b0200720b */ /* 0x000fe40003f64000 */
[----:B------:R-:W-:Y:S01]  /*07a0*/  SEL R8, R8, RZ, !P2 ;  /* 0x000000ff08087207 */ /* 0x000fe20005000000 */
[----:B------:R-:W-:-:S03]  /*07b0*/  VIADD R7, R7, 0x10 ;  /* 0x0000001007077836 */ /* 0x000fc60000000000 */
[----:B------:R-:W-:Y:S02]  /*07c0*/  SEL R8, R8, RZ, !P3 ;  /* 0x000000ff08087207 */ /* 0x000fe40005800000 */
[----:B------:R-:W-:Y:S02]  /*07d0*/  FSETP.GT.AND P3, PT, R2, R21, PT ;  /* 0x000000150200720b */ /* 0x000fe40003f64000 */
[----:B------:R-:W-:Y:S01]  /*07e0*/  ISETP.NE.AND P4, PT, R7, RZ, PT ;  /* 0x000000ff0700720c */ /* 0x000fe20003f85270 */
[----:B------:R-:W-:Y:S01]  /*07f0*/  VIADD R6, R6, 0x10 ;  /* 0x0000001006067836 */ /* 0x000fe20000000000 */
[----:B---3--:R-:W-:-:S04]  /*0800*/  FSETP.GT.AND P2, PT, R2, R25, PT ;  /* 0x000000190200720b */ /* 0x008fc80003f44000 */
[----:B------:R-:W-:-:S04]  /*0810*/  SEL R8, R8, RZ, !P2 ;  /* 0x000000ff08087207 */ /* 0x000fc80005000000 */
[----:B------:R-:W-:Y:S02]  /*0820*/  SEL R8, R8, RZ, !P3 ;  /* 0x000000ff08087207 */ /* 0x000fe40005800000 */
[----:B--2---:R-:W-:-:S04]  /*0830*/  FSETP.GT.AND P2, PT, R2, R9, PT ;  /* 0x000000090200720b */ /* 0x004fc80003f44000 */
[----:B------:R-:W-:Y:S02]  /*0840*/  SEL R8, R8, RZ, !P2 ;  /* 0x000000ff08087207 */ /* 0x000fe40005000000 */
[----:B------:R-:W-:-:S04]  /*0850*/  FSETP.GT.AND P3, PT, R2, R28, PT ;  /* 0x0000001c0200720b */ /* 0x000fc80003f64000 */
[----:B------:R-:W-:Y:S02]  /*0860*/  SEL R8, R8, RZ, !P3 ;  /* 0x000000ff08087207 */ /* 0x000fe40005800000 */
[----:B----4-:R-:W-:-:S04]  /*0870*/  FMNMX R17, R22, R17, PT ;  /* 0x0000001116117209 */ /* 0x010fc80003800000 */
[----:B------:R-:W-:-:S04]  /*0880*/  FSETP.GEU.AND P2, PT, R17, R2, PT ;  /* 0x000000021100720b */ /* 0x000fc80003f4e000 */
[----:B------:R-:W-:Y:S01]  /*0890*/  SEL R8, R8, RZ, P2 ;  /* 0x000000ff08087207 */ /* 0x000fe20001000000 */
[----:B------:R-:W-:Y:S08]  /*08a0*/  @P4 BRA `(.L_x_11) ;  /* 0xfffffff800ac4947 */ /* 0x000ff0000383ffff */
.L_x_10:
[----:B------:R-:W-:Y:S05]  /*08b0*/  BSYNC.RECONVERGENT B1 ;  /* 0x0000000000017941 */ /* 0x000fea0003800200 */
.L_x_9:
[----:B------:R-:W-:Y:S04]  /*08c0*/  BSSY.RECONVERGENT B1, `(.L_x_12) ;  /* 0x000005f000017945 */ /* 0x000fe80003800200 */
[----:B------:R-:W-:Y:S05]  /*08d0*/  @!P1 BRA `(.L_x_13) ;  /* 0x0000000400749947 */ /* 0x000fea0003800000 */
[----:B------:R-:W-:Y:S01]  /*08e0*/  ISETP.GE.U32.AND P2, PT, R5, 0x8, PT ;  /* 0x000000080500780c */ /* 0x000fe20003f46070 */
[----:B------:R-:W-:Y:S01]  /*08f0*/  BSSY.RECONVERGENT B2, `(.L_x_14) ;  /* 0x000002f000027945 */ /* 0x000fe20003800200 */
[----:B------:R-:W-:-:S04]  /*0900*/  LOP3.LUT R9, R4, 0x7, RZ, 0xc0, !PT ;  /* 0x0000000704097812 */ /* 0x000fc800078ec0ff */
[----:B------:R-:W-:-:S07]  /*0910*/  ISETP.NE.AND P1, PT, R9, RZ, PT ;  /* 0x000000ff0900720c */ /* 0x000fce0003f25270 */
[----:B------:R-:W-:Y:S06]  /*0920*/  @!P2 BRA `(.L_x_15) ;  /* 0x0000000000aca947 */ /* 0x000fec0003800000 */
[----:B------:R-:W0:Y:S08]  /*0930*/  LDC.64 R28, c[0x0][0x388] ;  /* 0x0000e200ff1c7b82 */ /* 0x000e300000000a00 */
[----:B------:R-:W1:Y:S01]  /*0940*/  LDC.64 R12, c[0x0][0x3c8] ;  /* 0x0000f200ff0c7b82 */ /* 0x000e620000000a00 */
[----:B0-----:R-:W-:-:S05]  /*0950*/  IMAD.WIDE R28, R6, 0x4, R28 ;  /* 0x00000004061c7825 */ /* 0x001fca00078e021c */
[----:B------:R-:W1:Y:S04]  /*0960*/  LDG.E R27, desc[UR4][R28.64] ;  /* 0x000000041c1b7981 */ /* 0x000e68000c1e1900 */
[----:B------:R-:W2:Y:S04]  /*0970*/  LDG.E R17, desc[UR4][R28.64+0x4] ;  /* 0x000004041c117981 */ /* 0x000ea8000c1e1900 */
[----:B------:R-:W3:Y:S04]  /*0980*/  LDG.E R19, desc[UR4][R28.64+0x8] ;  /* 0x000008041c137981 */ /* 0x000ee8000c1e1900 */
[----:B------:R-:W4:Y:S04]  /*0990*/  LDG.E R21, desc[UR4][R28.64+0xc] ;  /* 0x00000c041c157981 */ /* 0x000f28000c1e1900 */
[----:B------:R-:W4:Y:S04]  /*09a0*/  LDG.E R15, desc[UR4][R28.64+0x10] ;  /* 0x000010041c0f7981 */ /* 0x000f28000c1e1900 */
[----:B------:R-:W4:Y:S04]  /*09b0*/  LDG.E R23, desc[UR4][R28.64+0x18] ;  /* 0x000018041c177981 */ /* 0x000f28000c1e1900 */
[----:B------:R-:W4:Y:S04]  /*09c0*/  LDG.E R25, desc[UR4][R28.64+0x1c] ;  /* 0x00001c041c197981 */ /* 0x000f28000c1e1900 */
[----:B------:R-:W4:Y:S01]  /*09d0*/  LDG.E R5, desc[UR4][R28.64+0x14] ;  /* 0x000014041c057981 */ /* 0x000f22000c1e1900 */
[----:B-1----:R-:W-:-:S04]  /*09e0*/  IMAD.WIDE R26, R27, 0x4, R12 ;  /* 0x000000041b1a7825 */ /* 0x002fc800078e020c */
[--C-:B--2---:R-:W-:Y:S01]  /*09f0*/  IMAD.WIDE R16, R17, 0x4, R12.reuse ;  /* 0x0000000411107825 */ /* 0x104fe200078e020c */
[----:B------:R-:W2:Y:S03]  /*0a00*/  LDG.E R7, desc[UR4][R26.64] ;  /* 0x000000041a077981 */ /* 0x000ea6000c1e1900 */
[--C-:B---3--:R-:W-:Y:S02]  /*0a10*/  IMAD.WIDE R18, R19, 0x4, R12.reuse ;  /* 0x0000000413127825 */ /* 0x108fe400078e020c */
[----:B------:R-:W3:Y:S02]  /*0a20*/  LDG.E R17, desc[UR4][R16.64] ;  /* 0x0000000410117981 */ /* 0x000ee4000c1e1900 */
[--C-:B----4-:R-:W-:Y:S02]  /*0a30*/  IMAD.WIDE R20, R21, 0x4, R12.reuse ;  /* 0x0000000415147825 */ /* 0x110fe400078e020c */
[----:B------:R-:W4:Y:S02]  /*0a40*/  LDG.E R19, desc[UR4][R18.64] ;  /* 0x0000000412137981 */ /* 0x000f24000c1e1900 */
[----:B------:R-:W-:-:S02]  /*0a50*/  IMAD.WIDE R14, R15, 0x4, R12 ;  /* 0x000000040f0e7825 */ /* 0x000fc400078e020c */
[----:B------:R-:W4:Y:S02]  /*0a60*/  LDG.E R21, desc[UR4][R20.64] ;  /* 0x0000000414157981 */ /* 0x000f24000c1e1900 */
[--C-:B------:R-:W-:Y:S02]  /*0a70*/  IMAD.WIDE R22, R23, 0x4, R12.reuse ;  /* 0x0000000417167825 */ /* 0x100fe400078e020c */
[----:B------:R-:W4:Y:S02]  /*0a80*/  LDG.E R15, desc[UR4][R14.64] ;  /* 0x000000040e0f7981 */ /* 0x000f24000c1e1900 */
[--C-:B------:R-:W-:Y:S02]  /*0a90*/  IMAD.WIDE R24, R25, 0x4, R12.reuse ;  /* 0x0000000419187825 */ /* 0x100fe400078e020c */
[----:B------:R-:W4:Y:S02]  /*0aa0*/  LDG.E R22, desc[UR4][R22.64] ;  /* 0x0000000416167981 */ /* 0x000f24000c1e1900 */
[----:B------:R-:W-:-:S02]  /*0ab0*/  IMAD.WIDE R12, R5, 0x4, R12 ;  /* 0x00000004050c7825 */ /* 0x000fc400078e020c */
[----:B------:R-:W4:Y:S04]  /*0ac0*/  LDG.E R25, desc[UR4][R24.64] ;  /* 0x0000000418197981 */ /* 0x000f28000c1e1900 */
[----:B------:R-:W4:Y:S01]  /*0ad0*/  LDG.E R13, desc[UR4][R12.64] ;  /* 0x000000040c0d7981 */ /* 0x000f22000c1e1900 */
[----:B------:R-:W-:Y:S01]  /*0ae0*/  VIADD R6, R6, 0x8 ;  /* 0x0000000806067836 */ /* 0x000fe20000000000 */
[----:B--2--5:R-:W-:-:S04]  /*0af0*/  FSETP.GT.AND P2, PT, R2, R7, PT ;  /* 0x000000070200720b */ /* 0x024fc80003f44000 */
[----:B------:R-:W-:Y:S02]  /*0b00*/  SEL R8, R8, RZ, !P2 ;  /* 0x000000ff08087207 */ /* 0x000fe40005000000 */
[C---:B---3--:R-:W-:Y:S02]  /*0b10*/  FSETP.GT.AND P3, PT, R2.reuse, R17, PT ;  /* 0x000000110200720b */ /* 0x048fe40003f64000 */
[----:B----4-:R-:W-:Y:S02]  /*0b20*/  FSETP.GT.AND P2, PT, R2, R19, PT ;  /* 0x000000130200720b */ /* 0x010fe40003f44000 */
[----:B------:R-:W-:Y:S02]  /*0b30*/  SEL R8, R8, RZ, !P3 ;  /* 0x000000ff08087207 */ /* 0x000fe40005800000 */
[----:B------:R-:W-:Y:S02]  /*0b40*/  FSETP.GT.AND P3, PT, R2, R21, PT ;  /* 0x000000150200720b */ /* 0x000fe40003f64000 */
[----:B------:R-:W-:-:S02]  /*0b50*/  SEL R8, R8, RZ, !P2 ;  /* 0x000000ff08087207 */ /* 0x000fc40005000000 */
[----:B------:R-:W-:Y:S02]  /*0b60*/  FSETP.GT.AND P2, PT, R2, R15, PT ;  /* 0x0000000f0200720b */ /* 0x000fe40003f44000 */
[----:B------:R-:W-:-:S04]  /*0b70*/  SEL R8, R8, RZ, !P3 ;  /* 0x000000ff08087207 */ /* 0x000fc80005800000 */
[----:B------:R-:W-:Y:S02]  /*0b80*/  SEL R8, R8, RZ, !P2 ;  /* 0x000000ff08087207 */ /* 0x000fe40005000000 */
[----:B------:R-:W-:Y:S02]  /*0b90*/  FMNMX R25, R22, R25, PT ;  /* 0x0000001916197209 */ /* 0x000fe40003800000 */
[----:B------:R-:W-:Y:S02]  /*0ba0*/  FSETP.GT.AND P3, PT, R2, R13, PT ;  /* 0x0000000d0200720b */ /* 0x000fe40003f64000 */
[----:B------:R-:W-:Y:S02]  /*0bb0*/  FSETP.GEU.AND P2, PT, R25, R2, PT ;  /* 0x000000021900720b */ /* 0x000fe40003f4e000 */
[----:B------:R-:W-:-:S04]  /*0bc0*/  SEL R8, R8, RZ, !P3 ;  /* 0x000000ff08087207 */ /* 0x000fc80005800000 */
[----:B------:R-:W-:-:S07]  /*0bd0*/  SEL R8, R8, RZ, P2 ;  /* 0x000000ff08087207 */ /* 0x000fce0001000000 */
.L_x_15:
[----:B------:R-:W-:Y:S05]  /*0be0*/  BSYNC.RECONVERGENT B2 ;  /* 0x0000000000027941 */ /* 0x000fea0003800200 */
.L_x_14:
        /* <DEDUP_REMOVED lines=12> */
[----:B------:R-:W4:Y:S01]  /*0cb0*/  LDG.E R5, desc[UR4][R20.64+0x4] ;  /* 0x0000040414057981 */ /* 0x000f22000c1e1900 */
[----:B-1----:R-:W-:-:S04]  /*0cc0*/  IMAD.WIDE R16, R17, 0x4, R14 ;  /* 0x0000000411107825 */ /* 0x002fc800078e020e */
[--C-:B--2---:R-:W-:Y:S02]  /*0cd0*/  IMAD.WIDE R18, R19, 0x4, R14.reuse ;  /* 0x0000000413127825 */ /* 0x104fe400078e020e */
[----:B------:R-:W2:Y:S02]  /*0ce0*/  LDG.E R17, desc[UR4][R16.64] ;  /* 0x0000000410117981 */ /* 0x000ea4000c1e1900 */
[----:B---3--:R-:W-:-:S04]  /*0cf0*/  IMAD.WIDE R12, R13, 0x4, R14 ;  /* 0x000000040d0c7825 */ /* 0x008fc800078e020e */
[----:B----4-:R-:W-:Y:S02]  /*0d00*/  IMAD.WIDE R14, R5, 0x4, R14 ;  /* 0x00000004050e7825 */ /* 0x010fe400078e020e */
[----:B------:R-:W3:Y:S04]  /*0d10*/  LDG.E R5, desc[UR4][R18.64] ;  /* 0x0000000412057981 */ /* 0x000ee8000c1e1900 */
[----:B------:R-:W3:Y:S04]  /*0d20*/  LDG.E R12, desc[UR4][R12.64] ;  /* 0x000000040c0c7981 */ /* 0x000ee8000c1e1900 */
[----:B------:R-:W4:Y:S01]  /*0d30*/  LDG.E R15, desc[UR4][R14.64] ;  /* 0x000000040e0f7981 */ /* 0x000f22000c1e1900 */
[----:B------:R-:W-:Y:S01]  /*0d40*/  VIADD R6, R6, 0x4 ;  /* 0x0000000406067836 */ /* 0x000fe20000000000 */
[----:B--2--5:R-:W-:-:S04]  /*0d50*/  FSETP.GT.AND P1, PT, R2, R17, PT ;  /* 0x000000110200720b */ /* 0x024fc80003f24000 */
[----:B------:R-:W-:Y:S02]  /*0d60*/  SEL R8, R8, RZ, !P1 ;  /* 0x000000ff08087207 */ /* 0x000fe40004800000 */
[----:B---3--:R-:W-:Y:S02]  /*0d70*/  FMNMX R5, R5, R12, PT ;  /* 0x0000000c05057209 */ /* 0x008fe40003800000 */
[----:B----4-:R-:W-:Y:S02]  /*0d80*/  FSETP.GT.AND P3, PT, R2, R15, PT ;  /* 0x0000000f0200720b */ /* 0x010fe40003f64000 */
[----:B------:R-:W-:Y:S02]  /*0d90*/  FSETP.GEU.AND P1, PT, R5, R2, PT ;  /* 0x000000020500720b */ /* 0x000fe40003f2e000 */
[----:B------:R-:W-:-:S04]  /*0da0*/  SEL R8, R8, RZ, !P3 ;  /* 0x000000ff08087207 */ /* 0x000fc80005800000 */
[----:B------:R-:W-:-:S07]  /*0db0*/  SEL R8, R8, RZ, P1 ;  /* 0x000000ff08087207 */ /* 0x000fce0000800000 */
.L_x_17:
[----:B------:R-:W-:Y:S05]  /*0dc0*/  BSYNC.RECONVERGENT B2 ;  /* 0x0000000000027941 */ /* 0x000fea0003800200 */
.L_x_16:
[----:B------:R-:W-:Y:S05]  /*0dd0*/  @!P2 BRA `(.L_x_13) ;  /* 0x000000000034a947 */ /* 0x000fea0003800000 */
[----:B------:R-:W0:Y:S01]  /*0de0*/  LDC.64 R16, c[0x0][0x3c8] ;  /* 0x0000f200ff107b82 */ /* 0x000e220000000a00 */
[----:B------:R-:W-:-:S07]  /*0df0*/  IMAD.MOV R7, RZ, RZ, -R4 ;  /* 0x000000ffff077224 */ /* 0x000fce00078e0a04 */
[----:B------:R-:W1:Y:S02]  /*0e00*/  LDC.64 R14, c[0x0][0x388] ;  /* 0x0000e200ff0e7b82 */ /* 0x000e640000000a00 */
.L_x_18:
[----:B-1----:R-:W-:-:S06]  /*0e10*/  IMAD.WIDE R4, R6, 0x4, R14 ;  /* 0x0000000406047825 */ /* 0x002fcc00078e020e */
[----:B------:R-:W0:Y:S01]  /*0e20*/  LDG.E R5, desc[UR4][R4.64] ;  /* 0x0000000404057981 */ /* 0x000e22000c1e1900 */
[----:B------:R-:W-:Y:S02]  /*0e30*/  VIADD R7, R7, 0x1 ;  /* 0x0000000107077836 */ /* 0x000fe40000000000 */
[----:B0-----:R-:W-:-:S06]  /*0e40*/  IMAD.WIDE R12, R5, 0x4, R16 ;  /* 0x00000004050c7825 */ /* 0x001fcc00078e0210 */
[----:B------:R-:W2:Y:S01]  /*0e50*/  LDG.E R13, desc[UR4][R12.64] ;  /* 0x000000040c0d7981 */ /* 0x000ea2000c1e1900 */
[----:B------:R-:W-:Y:S01]  /*0e60*/  ISETP.NE.AND P2, PT, R7, RZ, PT ;  /* 0x000000ff0700720c */ /* 0x000fe20003f45270 */
[----:B------:R-:W-:Y:S01]  /*0e70*/  VIADD R6, R6, 0x1 ;  /* 0x0000000106067836 */ /* 0x000fe20000000000 */
[----:B--2--5:R-:W-:-:S04]  /*0e80*/  FSETP.GT.AND P1, PT, R2, R13, PT ;  /* 0x0000000d0200720b */ /* 0x024fc80003f24000 */
[----:B------:R-:W-:-:S07]  /*0e90*/  SEL R8, R8, RZ, !P1 ;  /* 0x000000ff08087207 */ /* 0x000fce0004800000 */
[----:B------:R-:W-:Y:S05]  /*0ea0*/  @P2 BRA `(.L_x_18) ;  /* 0xfffffffc00d82947 */ /* 0x000fea000383ffff */
.L_x_13:
[----:B------:R-:W-:Y:S05]  /*0eb0*/  BSYNC.RECONVERGENT B1 ;  /* 0x0000000000017941 */ /* 0x000fea0003800200 */
.L_x_12:
[----:B------:R-:W-:-:S13]  /*0ec0*/  ISETP.NE.AND P1, PT, R8, RZ, PT ;  /* 0x000000ff0800720c */ /* 0x000fda0003f25270 */
[----:B------:R-:W-:Y:S05]  /*0ed0*/  @!P1 EXIT ;  /* 0x000000000000994d */ /* 0x000fea0003800000 */
.L_x_8:
[----:B------:R-:W-:Y:S05]  /*0ee0*/  BSYNC.RECONVERGENT B0 ;  /* 0x0000000000007941 */ /* 0x000fea0003800200 */
.L_x_7:
[----:B------:R-:W-:-:S05]  /*0ef0*/  IMAD.MOV.U32 R5, RZ, RZ, 0x1 ;  /* 0x00000001ff057424 */ /* 0x000fca00078e00ff */
[----:B------:R0:W-:Y:S01]  /*0f00*/  STG.E desc[UR4][R10.64], R5 ;  /* 0x000000050a007986 */ /* 0x0001e2000c101904 */
[----:B------:R-:W-:Y:S05]  /*0f10*/  @P0 EXIT ;  /* 0x000000000000094d */ /* 0x000fea0003800000 */
[----:B------:R-:W-:Y:S01]  /*0f20*/  IMAD.IADD R4, R3, 0x1, -R0 ;  /* 0x0000000103047824 */ /* 0x000fe200078e0a00 */
[----:B------:R-:W-:Y:S01]  /*0f30*/  BSSY.RECONVERGENT B0, `(.L_x_19) ;  /* 0x000000f000007945 */ /* 0x000fe20003800200 */
[----:B-----5:R-:W-:-:S03]  /*0f40*/  IMAD.IADD R2, R0, 0x1, -R3 ;  /* 0x0000000100027824 */ /* 0x020fc600078e0a03 */
[----:B------:R-:W-:Y:S02]  /*0f50*/  ISETP.GT.U32.AND P1, PT, R4, -0x4, PT ;  /* 0xfffffffc0400780c */ /* 0x000fe40003f24070 */
[----:B0-----:R-:W0:Y:S01]  /*0f60*/  LDC.64 R4, c[0x0][0x3c0] ;  /* 0x0000f000ff047b82 */ /* 0x001e220000000a00 */
[----:B------:R-:W-:-:S13]  /*0f70*/  LOP3.LUT P0, R2, R2, 0x3, RZ, 0xc0, !PT ;  /* 0x0000000302027812 */ /* 0x000fda000780c0ff */
[----:B------:R-:W-:Y:S05]  /*0f80*/  @!P0 BRA `(.L_x_20) ;  /* 0x0000000000248947 */ /* 0x000fea0003800000 */
[----:B------:R-:W-:-:S07]  /*0f90*/  IMAD.MOV R2, RZ, RZ, -R2 ;  /* 0x000000ffff027224 */ /* 0x000fce00078e0a02 */
.L_x_21:
[----:B01----:R-:W2:Y:S01]  /*0fa0*/  LDG.E.64 R6, desc[UR4][R4.64+0x8] ;  /* 0x0000080404067981 */ /* 0x003ea2000c1e1b00 */
[----:B------:R-:W-:Y:S02]  /*0fb0*/  IMAD.MOV.U32 R9, RZ, RZ, -0x1 ;  /* 0xffffffffff097424 */ /* 0x000fe400078e00ff */
[----:B------:R-:W-:-:S05]  /*0fc0*/  VIADD R2, R2, 0x1 ;  /* 0x0000000102027836 */ /* 0x000fca0000000000 */
[----:B------:R-:W-:Y:S01]  /*0fd0*/  ISETP.NE.AND P0, PT, R2, RZ, PT ;  /* 0x000000ff0200720c */ /* 0x000fe20003f05270 */
[----:B--2---:R-:W-:-:S04]  /*0fe0*/  IMAD.WIDE R6, R3, 0x4, R6 ;  /* 0x0000000403067825 */ /* 0x004fc800078e0206 */
[----:B------:R-:W-:Y:S01]  /*0ff0*/  VIADD R3, R3, 0x1 ;  /* 0x0000000103037836 */ /* 0x000fe20000000000 */
[----:B------:R1:W-:Y:S07]  /*1000*/  STG.E desc[UR4][R6.64], R9 ;  /* 0x0000000906007986 */ /* 0x0003ee000c101904 */
[----:B------:R-:W-:Y:S05]  /*1010*/  @P0 BRA `(.L_x_21) ;  /* 0xfffffffc00e00947 */ /* 0x000fea000383ffff */
.L_x_20:
[----:B------:R-:W-:Y:S05]  /*1020*/  BSYNC.RECONVERGENT B0 ;  /* 0x0000000000007941 */ /* 0x000fea0003800200 */
.L_x_19:
[----:B------:R-:W-:Y:S05]  /*1030*/  @P1 EXIT ;  /* 0x000000000000194d */ /* 0x000fea0003800000 */
[----:B------:R-:W-:-:S07]  /*1040*/  IMAD.IADD R0, R3, 0x1, -R0 ;  /* 0x0000000103007824 */ /* 0x000fce00078e0a00 */
.L_x_22:
[----:B012---:R-:W2:Y:S01]  /*1050*/  LDG.E.64 R8, desc[UR4][R4.64+0x8] ;  /* 0x0000080404087981 */ /* 0x007ea2000c1e1b00 */
[----:B------:R-:W-:Y:S02]  /*1060*/  IMAD.MOV.U32 R6, RZ, RZ, 0x8 ;  /* 0x00000008ff067424 */ /* 0x000fe400078e00ff */
[----:B------:R-:W-:Y:S02]  /*1070*/  IMAD.MOV.U32 R7, RZ, RZ, 0x0 ;  /* 0x00000000ff077424 */ /* 0x000fe400078e00ff */
[----:B------:R-:W-:Y:S02]  /*1080*/  IMAD.MOV.U32 R17, RZ, RZ, -0x1 ;  /* 0xffffffffff117424 */ /* 0x000fe400078e00ff */
[----:B------:R-:W-:-:S03]  /*1090*/  IMAD.WIDE R6, R3, 0x4, R6 ;  /* 0x0000000403067825 */ /* 0x000fc600078e0206 */
[----:B--2---:R-:W-:-:S05]  /*10a0*/  IADD3 R10, P0, PT, R6, R8, RZ ;  /* 0x00000008060a7210 */ /* 0x004fca0007f1e0ff */
[----:B------:R-:W-:-:S05]  /*10b0*/  IMAD.X R11, R7, 0x1, R9, P0 ;  /* 0x00000001070b7824 */ /* 0x000fca00000e0609 */
[----:B------:R2:W-:Y:S04]  /*10c0*/  STG.E desc[UR4][R10.64+-0x8], R17 ;  /* 0xfffff8110a007986 */ /* 0x0005e8000c101904 */
[----:B------:R-:W3:Y:S02]  /*10d0*/  LDG.E.64 R8, desc[UR4][R4.64+0x8] ;  /* 0x0000080404087981 */ /* 0x000ee4000c1e1b00 */
[----:B---3--:R-:W-:-:S05]  /*10e0*/  IADD3 R12, P0, PT, R6, R8, RZ ;  /* 0x00000008060c7210 */ /* 0x008fca0007f1e0ff */
[----:B------:R-:W-:-:S05]  /*10f0*/  IMAD.X R13, R7, 0x1, R9, P0 ;  /* 0x00000001070d7824 */ /* 0x000fca00000e0609 */
[----:B------:R2:W-:Y:S04]  /*1100*/  STG.E desc[UR4][R12.64+-0x4], R17 ;  /* 0xfffffc110c007986 */ /* 0x0005e8000c101904 */
[----:B------:R-:W3:Y:S02]  /*1110*/  LDG.E.64 R8, desc[UR4][R4.64+0x8] ;  /* 0x0000080404087981 */ /* 0x000ee4000c1e1b00 */
[----:B---3--:R-:W-:-:S05]  /*1120*/  IADD3 R14, P0, PT, R6, R8, RZ ;  /* 0x00000008060e7210 */ /* 0x008fca0007f1e0ff */
[----:B------:R-:W-:-:S05]  /*1130*/  IMAD.X R15, R7, 0x1, R9, P0 ;  /* 0x00000001070f7824 */ /* 0x000fca00000e0609 */
[----:B------:R2:W-:Y:S04]  /*1140*/  STG.E desc[UR4][R14.64], R17 ;  /* 0x000000110e007986 */ /* 0x0005e8000c101904 */
[----:B------:R-:W3:Y:S01]  /*1150*/  LDG.E.64 R8, desc[UR4][R4.64+0x8] ;  /* 0x0000080404087981 */ /* 0x000ee2000c1e1b00 */
[----:B------:R-:W-:Y:S02]  /*1160*/  VIADD R0, R0, 0x4 ;  /* 0x0000000400007836 */ /* 0x000fe40000000000 */
[----:B------:R-:W-:Y:S01]  /*1170*/  VIADD R3, R3, 0x4 ;  /* 0x0000000403037836 */ /* 0x000fe20000000000 */
[----:B---3--:R-:W-:-:S05]  /*1180*/  IADD3 R6, P0, PT, R6, R8, RZ ;  /* 0x0000000806067210 */ /* 0x008fca0007f1e0ff */
[----:B------:R-:W-:Y:S01]  /*1190*/  IMAD.X R7, R7, 0x1, R9, P0 ;  /* 0x0000000107077824 */ /* 0x000fe200000e0609 */
[----:B------:R-:W-:-:S04]  /*11a0*/  ISETP.NE.AND P0, PT, R0, RZ, PT ;  /* 0x000000ff0000720c */ /* 0x000fc80003f05270 */
[----:B------:R2:W-:Y:S09]  /*11b0*/  STG.E desc[UR4][R6.64+0x4], R17 ;  /* 0x0000041106007986 */ /* 0x0005f2000c101904 */
[----:B------:R-:W-:Y:S05]  /*11c0*/  @P0 BRA `(.L_x_22) ;  /* 0xfffffffc00a00947 */ /* 0x000fea000383ffff */
[----:B------:R-:W-:Y:S05]  /*11d0*/  EXIT ;  /* 0x000000000000794d */ /* 0x000fea0003800000 */
.L_x_23:
        /* <DEDUP_REMOVED lines=10> */
.L_x_28:


//--------------------- .nv.shared.reserved.0     --------------------------
	.section	.nv.shared.reserved.0,"aw",@nobits
	.weak		__nv_reservedSMEM_offset_0_alias
	.size		__nv_reservedSMEM_offset_0_alias, 0, 64
	.other		__nv_reservedSMEM_offset_0_alias,@"STO_CUDA_RESERVED_SHARED STV_DEFAULT"
__nv_reservedSMEM_offset_0_alias:
	.zero		0
	.zero		64


//--------------------- .nv.global                --------------------------
	.section	.nv.global,"aw",@nobits
.nv.global:
	.type		_ZN34_INTERNAL_f4a3f934_4_k_cu_6b64913f6thrust24THRUST_300001_SM_1000_NS3seqE,@object
	.size		_ZN34_INTERNAL_f4a3f934_4_k_cu_6b64913f6thrust24THRUST_300001_SM_1000_NS3seqE,(_ZN34_INTERNAL_f4a3f934_4_k_cu_6b64913f4cuda3std3__48in_placeE - _ZN34_INTERNAL_f4a3f934_4_k_cu_6b64913f6thrust24THRUST_300001_SM_1000_NS3seqE)
_ZN34_INTERNAL_f4a3f934_4_k_cu_6b64913f6thrust24THRUST_300001_SM_1000_NS3seqE:
	.zero		1
	.type		_ZN34_INTERNAL_f4a3f934_4_k_cu_6b64913f4cuda3std3__48in_placeE,@object
	.size		_ZN34_INTERNAL_f4a3f934_4_k_cu_6b64913f4cuda3std3__48in_placeE,(_ZN34_INTERNAL_f4a3f934_4_k_cu_6b64913f4cuda3std6ranges3__45__cpo4sizeE - _ZN34_INTERNAL_f4a3f934_4_k_cu_6b64913f4cuda3std3__48in_placeE)
_ZN34_INTERNAL_f4a3f934_4_k_cu_6b64913f4cuda3std3__48in_placeE:
	.zero		1
	.type		_ZN34_INTERNAL_f4a3f934_4_k_cu_6b64913f4cuda3std6ranges3__45__cpo4sizeE,@object
	.size		_ZN34_INTERNAL_f4a3f934_4_k_cu_6b64913f4cuda3std6ranges3__45__cpo4sizeE,(_ZN34_INTERNAL_f4a3f934_4_k_cu_6b64913f6thrust24THRUST_300001_SM_1000_NS12placeholders2_3E - _ZN34_INTERNAL_f4a3f934_4_k_cu_6b64913f4cuda3std6ranges3__45__cpo4sizeE)
_ZN34_INTERNAL_f4a3f934_4_k_cu_6b64913f4cuda3std6ranges3__45__cpo4sizeE:
	.zero		1
	.type		_ZN34_INTERNAL_f4a3f934_4_k_cu_6b64913f6thrust24THRUST_300001_SM_1000_NS12placeholders2_3E,@object
	.size		_ZN34_INTERNAL_f4a3f934_4_k_cu_6b64913f6thrust24THRUST_300001_SM_1000_NS12placeholders2_3E,(_ZN34_INTERNAL_f4a3f934_4_k_cu_6b64913f4cuda3std3__45__cpo6cbeginE - _ZN34_INTERNAL_f4a3f934_4_k_cu_6b64913f6thrust24THRUST_300001_SM_1000_NS12placeholders2_3E)
_ZN34_INTERNAL_f4a3f934_4_k_cu_6b64913f6thrust24THRUST_300001_SM_1000_NS12placeholders2_3E:
	.zero		1
	.type		_ZN34_INTERNAL_f4a3f934_4_k_cu_6b64913f4cuda3std3__45__cpo6cbeginE,@object
	.size		_ZN34_INTERNAL_f4a3f934_4_k_cu_6b64913f4cuda3std3__45__cpo6cbeginE,(_ZN34_INTERNAL_f4a3f934_4_k_cu_6b64913f4cuda3std6ranges3__45__cpo6cbeginE - _ZN34_INTERNAL_f4a3f934_4_k_cu_6b64913f4cuda3std3__45__cpo6cbeginE)
_ZN34_INTERNAL_f4a3f934_4_k_cu_6b64913f4cuda3std3__45__cpo6cbeginE:
	.zero		1
	.type		_ZN34_INTERNAL_f4a3f934_4_k_cu_6b64913f4cuda3std6ranges3__45__cpo6cbeginE,@object
	.size		_ZN34_INTERNAL_f4a3f934_4_k_cu_6b64913f4cuda3std6ranges3__45__cpo6cbeginE,(_ZN34_INTERNAL_f4a3f934_4_k_cu_6b64913f6thrust24THRUST_300001_SM_1000_NS12placeholders2_7E - _ZN34_INTERNAL_f4a3f934_4_k_cu_6b64913f4cuda3std6ranges3__45__cpo6cbeginE)
_ZN34_INTERNAL_f4a3f934_4_k_cu_6b64913f4cuda3std6ranges3__45__cpo6cbeginE:
	.zero		1
	.type		_ZN34_INTERNAL_f4a3f934_4_k_cu_6b64913f6thrust24THRUST_300001_SM_1000_NS12placeholders2_7E,@object
	.size		_ZN34_INTERNAL_f4a3f934_4_k_cu_6b64913f6thrust24THRUST_300001_SM_1000_NS12placeholders2_7E,(_ZN34_INTERNAL_f4a3f934_4_k_cu_6b64913f4cuda3std3__45__cpo7crbeginE - _ZN34_INTERNAL_f4a3f934_4_k_cu_6b64913f6thrust24THRUST_300001_SM_1000_NS12placeholders2_7E)
_ZN34_INTERNAL_f4a3f934_4_k_cu_6b64913f6thrust24THRUST_300001_SM_1000_NS12placeholders2_7E:
	.zero		1
	.type		_ZN34_INTERNAL_f4a3f934_4_k_cu_6b64913f4cuda3std3__45__cpo7crbeginE,@object
	.size		_ZN34_INTERNAL_f4a3f934_4_k_cu_6b64913f4cuda3std3__45__cpo7crbeginE,(_ZN34_INTERNAL_f4a3f934_4_k_cu_6b64913f4cuda3std6ranges3__45__cpo4nextE - _ZN34_INTERNAL_f4a3f934_4_k_cu_6b64913f4cuda3std3__45__cpo7crbeginE)
_ZN34_INTERNAL_f4a3f934_4_k_cu_6b64913f4cuda3std3__45__cpo7crbeginE:
	.zero		1
	.type		_ZN34_INTERNAL_f4a3f934_4_k_cu_6b64913f4cuda3std6ranges3__45__cpo4nextE,@object
	.size		_ZN34_INTERNAL_f4a3f934_4_k_cu_6b64913f4cuda3std6ranges3__45__cpo4nextE,(_ZN34_INTERNAL_f4a3f934_4_k_cu_6b64913f4cuda3std6ranges3__45__cpo4swapE - _ZN34_INTERNAL_f4a3f934_4_k_cu_6b64913f4cuda3std6ranges3__45__cpo4nextE)
_ZN34_INTERNAL_f4a3f934_4_k_cu_6b64913f4cuda3std6ranges3__45__cpo4nextE:
	.zero		1
	.type		_ZN34_INTERNAL_f4a3f934_4_k_cu_6b64913f4cuda3std6ranges3__45__cpo4swapE,@object
	.size		_ZN34_INTERNAL_f4a3f934_4_k_cu_6b64913f4cuda3std6ranges3__45__cpo4swapE,(_ZN34_INTERNAL_f4a3f934_4_k_cu_6b64913f6thrust24THRUST_300001_SM_1000_NS8cuda_cub10par_nosyncE - _ZN34_INTERNAL_f4a3f934_4_k_cu_6b64913f4cuda3std6ranges3__45__cpo4swapE)
_ZN34_INTERNAL_f4a3f934_4_k_cu_6b64913f4cuda3std6ranges3__45__cpo4swapE:
	.zero		1
	.type		_ZN34_INTERNAL_f4a3f934_4_k_cu_6b64913f6thrust24THRUST_300001_SM_1000_NS8cuda_cub10par_nosyncE,@object
	.size		_ZN34_INTERNAL_f4a3f934_4_k_cu_6b64913f6thrust24THRUST_300001_SM_1000_NS8cuda_cub10par_nosyncE,(_ZN34_INTERNAL_f4a3f934_4_k_cu_6b64913f6thrust24THRUST_300001_SM_1000_NS12placeholders2_9E - _ZN34_INTERNAL_f4a3f934_4_k_cu_6b64913f6thrust24THRUST_300001_SM_1000_NS8cuda_cub10par_nosyncE)
_ZN34_INTERNAL_f4a3f934_4_k_cu_6b64913f6thrust24THRUST_300001_SM_1000_NS8cuda_cub10par_nosyncE:
	.zero		1
	.type		_ZN34_INTERNAL_f4a3f934_4_k_cu_6b64913f6thrust24THRUST_300001_SM_1000_NS12placeholders2_9E,@object
	.size		_ZN34_INTERNAL_f4a3f934_4_k_cu_6b64913f6thrust24THRUST_300001_SM_1000_NS12placeholders2_9E,(_ZN34_INTERNAL_f4a3f934_4_k_cu_6b64913f4cuda3std3__436_GLOBAL__N__f4a3f934_4_k_cu_6b64913f6ignoreE - _ZN34_INTERNAL_f4a3f934_4_k_cu_6b64913f6thrust24THRUST_300001_SM_1000_NS12placeholders2_9E)
_ZN34_INTERNAL_f4a3f934_4_k_cu_6b64913f6thrust24THRUST_300001_SM_1000_NS12placeholders2_9E:
	.zero		1
	.type		_ZN34_INTERNAL_f4a3f934_4_k_cu_6b64913f4cuda3std3__436_GLOBAL__N__f4a3f934_4_k_cu_6b64913f6ignoreE,@object
	.size		_ZN34_INTERNAL_f4a3f934_4_k_cu_6b64913f4cuda3std3__436_GLOBAL__N__f4a3f934_4_k_cu_6b64913f6ignoreE,(_ZN34_INTERNAL_f4a3f934_4_k_cu_6b64913f4cuda3std6ranges3__45__cpo4dataE - _ZN34_INTERNAL_f4a3f934_4_k_cu_6b64913f4cuda3std3__436_GLOBAL__N__f4a3f934_4_k_cu_6b64913f6ignoreE)
_ZN34_INTERNAL_f4a3f934_4_k_cu_6b64913f4cuda3std3__436_GLOBAL__N__f4a3f934_4_k_cu_6b64913f6ignoreE:
	.zero		1
	.type		_ZN34_INTERNAL_f4a3f934_4_k_cu_6b64913f4cuda3std6ranges3__45__cpo4dataE,@object
	.size		_ZN34_INTERNAL_f4a3f934_4_k_cu_6b64913f4cuda3std6ranges3__45__cpo4dataE,(_ZN34_INTERNAL_f4a3f934_4_k_cu_6b64913f6thrust24THRUST_300001_SM_1000_NS12placeholders2_1E - _ZN34_INTERNAL_f4a3f934_4_k_cu_6b64913f4cuda3std6ranges3__45__cpo4dataE)
_ZN34_INTERNAL_f4a3f934_4_k_cu_6b64913f4cuda3std6ranges3__45__cpo4dataE:
	.zero		1
	.type		_ZN34_INTERNAL_f4a3f934_4_k_cu_6b64913f6thrust24THRUST_300001_SM_1000_NS12placeholders2_1E,@object
	.size		_ZN34_INTERNAL_f4a3f934_4_k_cu_6b64913f6thrust24THRUST_300001_SM_1000_NS12placeholders2_1E,(_ZN34_INTERNAL_f4a3f934_4_k_cu_6b64913f4cuda3std3__45__cpo5beginE - _ZN34_INTERNAL_f4a3f934_4_k_cu_6b64913f6thrust24THRUST_300001_SM_1000_NS12placeholders2_1E)
_ZN34_INTERNAL_f4a3f934_4_k_cu_6b64913f6thrust24THRUST_300001_SM_1000_NS12placeholders2_1E:
	.zero		1
	.type		_ZN34_INTERNAL_f4a3f934_4_k_cu_6b64913f4cuda3std3__45__cpo5beginE,@object
	.size		_ZN34_INTERNAL_f4a3f934_4_k_cu_6b64913f4cuda3std3__45__cpo5beginE,(_ZN34_INTERNAL_f4a3f934_4_k_cu_6b64913f4cuda3std6ranges3__45__cpo5beginE - _ZN34_INTERNAL_f4a3f934_4_k_cu_6b64913f4cuda3std3__45__cpo5beginE)
_ZN34_INTERNAL_f4a3f934_4_k_cu_6b64913f4cuda3std3__45__cpo5beginE:
	.zero		1
	.type		_ZN34_INTERNAL_f4a3f934_4_k_cu_6b64913f4cuda3std6ranges3__45__cpo5beginE,@object
	.size		_ZN34_INTERNAL_f4a3f934_4_k_cu_6b64913f4cuda3std6ranges3__45__cpo5beginE,(_ZN34_INTERNAL_f4a3f934_4_k_cu_6b64913f6thrust24THRUST_300001_SM_1000_NS12placeholders2_5E - _ZN34_INTERNAL_f4a3f934_4_k_cu_6b64913f4cuda3std6ranges3__45__cpo5beginE)
_ZN34_INTERNAL_f4a3f934_4_k_cu_6b64913f4cuda3std6ranges3__45__cpo5beginE:
	.zero		1
	.type		_ZN34_INTERNAL_f4a3f934_4_k_cu_6b64913f6thrust24THRUST_300001_SM_1000_NS12placeholders2_5E,@object
	.size		_ZN34_INTERNAL_f4a3f934_4_k_cu_6b64913f6thrust24THRUST_300001_SM_1000_NS12placeholders2_5E,(_ZN34_INTERNAL_f4a3f934_4_k_cu_6b64913f4cuda3std3__45__cpo6rbeginE - _ZN34_INTERNAL_f4a3f934_4_k_cu_6b64913f6thrust24THRUST_300001_SM_1000_NS12placeholders2_5E)
_ZN34_INTERNAL_f4a3f934_4_k_cu_6b64913f6thrust24THRUST_300001_SM_1000_NS12placeholders2_5E:
	.zero		1
	.type		_ZN34_INTERNAL_f4a3f934_4_k_cu_6b64913f4cuda3std3__45__cpo6rbeginE,@object
	.size		_ZN34_INTERNAL_f4a3f934_4_k_cu_6b64913f4cuda3std3__45__cpo6rbeginE,(_ZN34_INTERNAL_f4a3f934_4_k_cu_6b64913f4cuda3std6ranges3__45__cpo7advanceE - _ZN34_INTERNAL_f4a3f934_4_k_cu_6b64913f4cuda3std3__45__cpo6rbeginE)
_ZN34_INTERNAL_f4a3f934_4_k_cu_6b64913f4cuda3std3__45__cpo6rbeginE:
	.zero		1
	.type		_ZN34_INTERNAL_f4a3f934_4_k_cu_6b64913f4cuda3std6ranges3__45__cpo7advanceE,@object
	.size		_ZN34_INTERNAL_f4a3f934_4_k_cu_6b64913f4cuda3std6ranges3__45__cpo7advanceE,(_ZN34_INTERNAL_f4a3f934_4_k_cu_6b64913f4cuda3std3__47nulloptE - _ZN34_INTERNAL_f4a3f934_4_k_cu_6b64913f4cuda3std6ranges3__45__cpo7advanceE)
_ZN34_INTERNAL_f4a3f934_4_k_cu_6b64913f4cuda3std6ranges3__45__cpo7advanceE:
	.zero		1
	.type		_ZN34_INTERNAL_f4a3f934_4_k_cu_6b64913f4cuda3std3__47nulloptE,@object
	.size		_ZN34_INTERNAL_f4a3f934_4_k_cu_6b64913f4cuda3std3__47nulloptE,(_ZN34_INTERNAL_f4a3f934_4_k_cu_6b64913f4cuda3std6ranges3__45__cpo8distanceE - _ZN34_INTERNAL_f4a3f934_4_k_cu_6b64913f4cuda3std3__47nulloptE)
_ZN34_INTERNAL_f4a3f934_4_k_cu_6b64913f4cuda3std3__47nulloptE:
	.zero		1
	.type		_ZN34_INTERNAL_f4a3f934_4_k_cu_6b64913f4cuda3std6ranges3__45__cpo8distanceE,@object
	.size		_ZN34_INTERNAL_f4a3f934_4_k_cu_6b64913f4cuda3std6ranges3__45__cpo8distanceE,(_ZN34_INTERNAL_f4a3f934_4_k_cu_6b64913f6thrust24THRUST_300001_SM_1000_NS12placeholders3_10E - _ZN34_INTERNAL_f4a3f934_4_k_cu_6b64913f4cuda3std6ranges3__45__cpo8distanceE)
_ZN34_INTERNAL_f4a3f934_4_k_cu_6b64913f4cuda3std6ranges3__45__cpo8distanceE:
	.zero		1
	.type		_ZN34_INTERNAL_f4a3f934_4_k_cu_6b64913f6thrust24THRUST_300001_SM_1000_NS12placeholders3_10E,@object
	.size		_ZN34_INTERNAL_f4a3f934_4_k_cu_6b64913f6thrust24THRUST_300001_SM_1000_NS12placeholders3_10E,(_ZN34_INTERNAL_f4a3f934_4_k_cu_6b64913f4cuda3std3__419piecewise_constructE - _ZN34_INTERNAL_f4a3f934_4_k_cu_6b64913f6thrust24THRUST_300001_SM_1000_NS12placeholders3_10E)
_ZN34_INTERNAL_f4a3f934_4_k_cu_6b64913f6thrust24THRUST_300001_SM_1000_NS12placeholders3_10E:
	.zero		1
	.type		_ZN34_INTERNAL_f4a3f934_4_k_cu_6b64913f4cuda3std3__419piecewise_constructE,@object
	.size		_ZN34_INTERNAL_f4a3f934_4_k_cu_6b64913f4cuda3std3__419piecewise_constructE,(_ZN34_INTERNAL_f4a3f934_4_k_cu_6b64913f4cuda3std6ranges3__45__cpo5cdataE - _ZN34_INTERNAL_f4a3f934_4_k_cu_6b64913f4cuda3std3__419piecewise_constructE)
_ZN34_INTERNAL_f4a3f934_4_k_cu_6b64913f4cuda3std3__419piecewise_constructE:
	.zero		1
	.type		_ZN34_INTERNAL_f4a3f934_4_k_cu_6b64913f4cuda3std6ranges3__45__cpo5cdataE,@object
	.size		_ZN34_INTERNAL_f4a3f934_4_k_cu_6b64913f4cuda3std6ranges3__45__cpo5cdataE,(_ZN34_INTERNAL_f4a3f934_4_k_cu_6b64913f6thrust24THRUST_300001_SM_1000_NS12placeholders2_2E - _ZN34_INTERNAL_f4a3f934_4_k_cu_6b64913f4cuda3std6ranges3__45__cpo5cdataE)
_ZN34_INTERNAL_f4a3f934_4_k_cu_6b64913f4cuda3std6ranges3__45__cpo5cdataE:
	.zero		1
	.type		_ZN34_INTERNAL_f4a3f934_4_k_cu_6b64913f6thrust24THRUST_300001_SM_1000_NS12placeholders2_2E,@object
	.size		_ZN34_INTERNAL_f4a3f934_4_k_cu_6b64913f6thrust24THRUST_300001_SM_1000_NS12placeholders2_2E,(_ZN34_INTERNAL_f4a3f934_4_k_cu_6b64913f4cuda3std3__45__cpo3endE - _ZN34_INTERNAL_f4a3f934_4_k_cu_6b64913f6thrust24THRUST_300001_SM_1000_NS12placeholders2_2E)
_ZN34_INTERNAL_f4a3f934_4_k_cu_6b64913f6thrust24THRUST_300001_SM_1000_NS12placeholders2_2E:
	.zero		1
	.type		_ZN34_INTERNAL_f4a3f934_4_k_cu_6b64913f4cuda3std3__45__cpo3endE,@object
	.size		_ZN34_INTERNAL_f4a3f934_4_k_cu_6b64913f4cuda3std3__45__cpo3endE,(_ZN34_INTERNAL_f4a3f934_4_k_cu_6b64913f4cuda3std6ranges3__45__cpo3endE - _ZN34_INTERNAL_f4a3f934_4_k_cu_6b64913f4cuda3std3__45__cpo3endE)
_ZN34_INTERNAL_f4a3f934_4_k_cu_6b64913f4cuda3std3__45__cpo3endE:
	.zero		1
	.type		_ZN34_INTERNAL_f4a3f934_4_k_cu_6b64913f4cuda3std6ranges3__45__cpo3endE,@object
	.size		_ZN34_INTERNAL_f4a3f934_4_k_cu_6b64913f4cuda3std6ranges3__45__cpo3endE,(_ZN34_INTERNAL_f4a3f934_4_k_cu_6b64913f6thrust24THRUST_300001_SM_1000_NS12placeholders2_6E - _ZN34_INTERNAL_f4a3f934_4_k_cu_6b64913f4cuda3std6ranges3__45__cpo3endE)
_ZN34_INTERNAL_f4a3f934_4_k_cu_6b64913f4cuda3std6ranges3__45__cpo3endE:
	.zero		1
	.type		_ZN34_INTERNAL_f4a3f934_4_k_cu_6b64913f6thrust24THRUST_300001_SM_1000_NS12placeholders2_6E,@object
	.size		_ZN34_INTERNAL_f4a3f934_4_k_cu_6b64913f6thrust24THRUST_300001_SM_1000_NS12placeholders2_6E,(_ZN34_INTERNAL_f4a3f934_4_k_cu_6b64913f4cuda3std3__45__cpo4rendE - _ZN34_INTERNAL_f4a3f934_4_k_cu_6b64913f6thrust24THRUST_300001_SM_1000_NS12placeholders2_6E)
_ZN34_INTERNAL_f4a3f934_4_k_cu_6b64913f6thrust24THRUST_300001_SM_1000_NS12placeholders2_6E:
	.zero		1
	.type		_ZN34_INTERNAL_f4a3f934_4_k_cu_6b64913f4cuda3std3__45__cpo4rendE,@object
	.size		_ZN34_INTERNAL_f4a3f934_4_k_cu_6b64913f4cuda3std3__45__cpo4rendE,(_ZN34_INTERNAL_f4a3f934_4_k_cu_6b64913f4cuda3std6ranges3__45__cpo9iter_swapE - _ZN34_INTERNAL_f4a3f934_4_k_cu_6b64913f4cuda3std3__45__cpo4rendE)
_ZN34_INTERNAL_f4a3f934_4_k_cu_6b64913f4cuda3std3__45__cpo4rendE:
	.zero		1
	.type		_ZN34_INTERNAL_f4a3f934_4_k_cu_6b64913f4cuda3std6ranges3__45__cpo9iter_swapE,@object
	.size		_ZN34_INTERNAL_f4a3f934_4_k_cu_6b64913f4cuda3std6ranges3__45__cpo9iter_swapE,(_ZN34_INTERNAL_f4a3f934_4_k_cu_6b64913f4cuda3std3__48unexpectE - _ZN34_INTERNAL_f4a3f934_4_k_cu_6b64913f4cuda3std6ranges3__45__cpo9iter_swapE)
_ZN34_INTERNAL_f4a3f934_4_k_cu_6b64913f4cuda3std6ranges3__45__cpo9iter_swapE:
	.zero		1
	.type		_ZN34_INTERNAL_f4a3f934_4_k_cu_6b64913f4cuda3std3__48unexpectE,@object
	.size		_ZN34_INTERNAL_f4a3f934_4_k_cu_6b64913f4cuda3std3__48unexpectE,(_ZN34_INTERNAL_f4a3f934_4_k_cu_6b64913f6thrust24THRUST_300001_SM_1000_NS8cuda_cub3parE - _ZN34_INTERNAL_f4a3f934_4_k_cu_6b64913f4cuda3std3__48unexpectE)
_ZN34_INTERNAL_f4a3f934_4_k_cu_6b64913f4cuda3std3__48unexpectE:
	.zero		1
	.type		_ZN34_INTERNAL_f4a3f934_4_k_cu_6b64913f6thrust24THRUST_300001_SM_1000_NS8cuda_cub3parE,@object
	.size		_ZN34_INTERNAL_f4a3f934_4_k_cu_6b64913f6thrust24THRUST_300001_SM_1000_NS8cuda_cub3parE,(_ZN34_INTERNAL_f4a3f934_4_k_cu_6b64913f6thrust24THRUST_300001_SM_1000_NS12placeholders2_4E - _ZN34_INTERNAL_f4a3f934_4_k_cu_6b64913f6thrust24THRUST_300001_SM_1000_NS8cuda_cub3parE)
_ZN34_INTERNAL_f4a3f934_4_k_cu_6b64913f6thrust24THRUST_300001_SM_1000_NS8cuda_cub3parE:
	.zero		1
	.type		_ZN34_INTERNAL_f4a3f934_4_k_cu_6b64913f6thrust24THRUST_300001_SM_1000_NS12placeholders2_4E,@object
	.size		_ZN34_INTERNAL_f4a3f934_4_k_cu_6b64913f6thrust24THRUST_300001_SM_1000_NS12placeholders2_4E,(_ZN34_INTERNAL_f4a3f934_4_k_cu_6b64913f4cuda3std3__45__cpo4cendE - _ZN34_INTERNAL_f4a3f934_4_k_cu_6b64913f6thrust24THRUST_300001_SM_1000_NS12placeholders2_4E)
_ZN34_INTERNAL_f4a3f934_4_k_cu_6b64913f6thrust24THRUST_300001_SM_1000_NS12placeholders2_4E:
	.zero		1
	.type		_ZN34_INTERNAL_f4a3f934_4_k_cu_6b64913f4cuda3std3__45__cpo4cendE,@object
	.size		_ZN34_INTERNAL_f4a3f934_4_k_cu_6b64913f4cuda3std3__45__cpo4cendE,(_ZN34_INTERNAL_f4a3f934_4_k_cu_6b64913f4cuda3std6ranges3__45__cpo4cendE - _ZN34_INTERNAL_f4a3f934_4_k_cu_6b64913f4cuda3std3__45__cpo4cendE)
_ZN34_INTERNAL_f4a3f934_4_k_cu_6b64913f4cuda3std3__45__cpo4cendE:
	.zero		1
	.type		_ZN34_INTERNAL_f4a3f934_4_k_cu_6b64913f4cuda3std6ranges3__45__cpo4cendE,@object
	.size		_ZN34_INTERNAL_f4a3f934_4_k_cu_6b64913f4cuda3std6ranges3__45__cpo4cendE,(_ZN34_INTERNAL_f4a3f934_4_k_cu_6b64913f4cuda3std3__420unreachable_sentinelE - _ZN34_INTERNAL_f4a3f934_4_k_cu_6b64913f4cuda3std6ranges3__45__cpo4cendE)
_ZN34_INTERNAL_f4a3f934_4_k_cu_6b64913f4cuda3std6ranges3__45__cpo4cendE:
	.zero		1
	.type		_ZN34_INTERNAL_f4a3f934_4_k_cu_6b64913f4cuda3std3__420unreachable_sentinelE,@object
	.size		_ZN34_INTERNAL_f4a3f934_4_k_cu_6b64913f4cuda3std3__420unreachable_sentinelE,(_ZN34_INTERNAL_f4a3f934_4_k_cu_6b64913f4cuda3std6ranges3__45__cpo5ssizeE - _ZN34_INTERNAL_f4a3f934_4_k_cu_6b64913f4cuda3std3__420unreachable_sentinelE)
_ZN34_INTERNAL_f4a3f934_4_k_cu_6b64913f4cuda3std3__420unreachable_sentinelE:
	.zero		1
	.type		_ZN34_INTERNAL_f4a3f934_4_k_cu_6b64913f4cuda3std6ranges3__45__cpo5ssizeE,@object
	.size		_ZN34_INTERNAL_f4a3f934_4_k_cu_6b64913f4cuda3std6ranges3__45__cpo5ssizeE,(_ZN34_INTERNAL_f4a3f934_4_k_cu_6b64913f6thrust24THRUST_300001_SM_1000_NS12placeholders2_8E - _ZN34_INTERNAL_f4a3f934_4_k_cu_6b64913f4cuda3std6ranges3__45__cpo5ssizeE)
_ZN34_INTERNAL_f4a3f934_4_k_cu_6b64913f4cuda3std6ranges3__45__cpo5ssizeE:
	.zero		1
	.type		_ZN34_INTERNAL_f4a3f934_4_k_cu_6b64913f6thrust24THRUST_300001_SM_1000_NS12placeholders2_8E,@object
	.size		_ZN34_INTERNAL_f4a3f934_4_k_cu_6b64913f6thrust24THRUST_300001_SM_1000_NS12placeholders2_8E,(_ZN34_INTERNAL_f4a3f934_4_k_cu_6b64913f4cuda3std3__45__cpo5crendE - _ZN34_INTERNAL_f4a3f934_4_k_cu_6b64913f6thrust24THRUST_300001_SM_1000_NS12placeholders2_8E)
_ZN34_INTERNAL_f4a3f934_4_k_cu_6b64913f6thrust24THRUST_300001_SM_1000_NS12placeholders2_8E:
	.zero		1
	.type		_ZN34_INTERNAL_f4a3f934_4_k_cu_6b64913f4cuda3std3__45__cpo5crendE,@object
	.size		_ZN34_INTERNAL_f4a3f934_4_k_cu_6b64913f4cuda3std3__45__cpo5crendE,(_ZN34_INTERNAL_f4a3f934_4_k_cu_6b64913f4cuda3std6ranges3__45__cpo4prevE - _ZN34_INTERNAL_f4a3f934_4_k_cu_6b64913f4cuda3std3__45__cpo5crendE)
_ZN34_INTERNAL_f4a3f934_4_k_cu_6b64913f4cuda3std3__45__cpo5crendE:
	.zero		1
	.type		_ZN34_INTERNAL_f4a3f934_4_k_cu_6b64913f4cuda3std6ranges3__45__cpo4prevE,@object
	.size		_ZN34_INTERNAL_f4a3f934_4_k_cu_6b64913f4cuda3std6ranges3__45__cpo4prevE,(_ZN34_INTERNAL_f4a3f934_4_k_cu_6b64913f4cuda3std6ranges3__45__cpo9iter_moveE - _ZN34_INTERNAL_f4a3f934_4_k_cu_6b64913f4cuda3std6ranges3__45__cpo4prevE)
_ZN34_INTERNAL_f4a3f934_4_k_cu_6b64913f4cuda3std6ranges3__45__cpo4prevE:
	.zero		1
	.type		_ZN34_INTERNAL_f4a3f934_4_k_cu_6b64913f4cuda3std6ranges3__45__cpo9iter_moveE,@object
	.size		_ZN34_INTERNAL_f4a3f934_4_k_cu_6b64913f4cuda3std6ranges3__45__cpo9iter_moveE,(_ZN34_INTERNAL_f4a3f934_4_k_cu_6b64913f6thrust24THRUST_300001_SM_1000_NS6system6detail10sequential3seqE - _ZN34_INTERNAL_f4a3f934_4_k_cu_6b64913f4cuda3std6ranges3__45__cpo9iter_moveE)
_ZN34_INTERNAL_f4a3f934_4_k_cu_6b64913f4cuda3std6ranges3__45__cpo9iter_moveE:
	.zero		1
	.type		_ZN34_INTERNAL_f4a3f934_4_k_cu_6b64913f6thrust24THRUST_300001_SM_1000_NS6system6detail10sequential3seqE,@object
	.size		_ZN34_INTERNAL_f4a3f934_4_k_cu_6b64913f6thrust24THRUST_300001_SM_1000_NS6system6detail10sequential3seqE,(.L_31 - _ZN34_INTERNAL_f4a3f934_4_k_cu_6b64913f6thrust24THRUST_300001_SM_1000_NS6system6detail10sequential3seqE)
_ZN34_INTERNAL_f4a3f934_4_k_cu_6b64913f6thrust24THRUST_300001_SM_1000_NS6system6detail10sequential3seqE:
	.zero		1
.L_31:


//--------------------- .nv.constant0._ZN3cub18CUB_300001_SM_10006detail8for_each13static_kernelINS2_12policy_hub_t12policy_500_tEmN6thrust24THRUST_300001_SM_1000_NS8cuda_cub6__fill7functorINS7_6detail15normal_iteratorINS7_10device_ptrIiEEEEiEEEEvT0_T1_ --------------------------
	.section	.nv.constant0._ZN3cub18CUB_300001_SM_10006detail8for_each13static_kernelINS2_12policy_hub_t12policy_500_tEmN6thrust24THRUST_300001_SM_1000_NS8cuda_cub6__fill7functorINS7_6detail15normal_iteratorINS7_10device_ptrIiEEEEiEEEEvT0_T1_,"a",@progbits
	.sectionflags	@""
	.align	4
.nv.constant0._ZN3cub18CUB_300001_SM_10006detail8for_each13static_kernelINS2_12policy_hub_t12policy_500_tEmN6thrust24THRUST_300001_SM_1000_NS8cuda_cub6__fill7functorINS7_6detail15normal_iteratorINS7_10device_ptrIiEEEEiEEEEvT0_T1_:
	.zero		920


//--------------------- .nv.constant0._ZN3cub18CUB_300001_SM_10006detail8for_each13static_kernelINS2_12policy_hub_t12policy_500_tElN6thrust24THRUST_300001_SM_1000_NS8cuda_cub6__fill7functorINS7_6detail15normal_iteratorINS7_10device_ptrIiEEEEiEEEEvT0_T1_ --------------------------
	.section	.nv.constant0._ZN3cub18CUB_300001_SM_10006detail8for_each13static_kernelINS2_12policy_hub_t12policy_500_tElN6thrust24THRUST_300001_SM_1000_NS8cuda_cub6__fill7functorINS7_6detail15normal_iteratorINS7_10device_ptrIiEEEEiEEEEvT0_T1_,"a",@progbits
	.sectionflags	@""
	.align	4
.nv.constant0._ZN3cub18CUB_300001_SM_10006detail8for_each13static_kernelINS2_12policy_hub_t12policy_500_tElN6thrust24THRUST_300001_SM_1000_NS8cuda_cub6__fill7functorINS7_6detail15normal_iteratorINS7_10device_ptrIiEEEEiEEEEvT0_T1_:
	.zero		920


//--------------------- .nv.constant0._ZN3cub18CUB_300001_SM_10006detail8for_each13static_kernelINS2_12policy_hub_t12policy_500_tEmN6thrust24THRUST_300001_SM_1000_NS8cuda_cub20__uninitialized_fill7functorINS7_10device_ptrIiEEiEEEEvT0_T1_ --------------------------
	.section	.nv.constant0._ZN3cub18CUB_300001_SM_10006detail8for_each13static_kernelINS2_12policy_hub_t12policy_500_tEmN6thrust24THRUST_300001_SM_1000_NS8cuda_cub20__uninitialized_fill7functorINS7_10device_ptrIiEEiEEEEvT0_T1_,"a",@progbits
	.sectionflags	@""
	.align	4
.nv.constant0._ZN3cub18CUB_300001_SM_10006detail8for_each13static_kernelINS2_12policy_hub_t12policy_500_tEmN6thrust24THRUST_300001_SM_1000_NS8cuda_cub20__uninitialized_fill7functorINS7_10device_ptrIiEEiEEEEvT0_T1_:
	.zero		920


//--------------------- .nv.constant0._ZN3cub18CUB_300001_SM_10006detail11EmptyKernelIvEEvv --------------------------
	.section	.nv.constant0._ZN3cub18CUB_300001_SM_10006detail11EmptyKernelIvEEvv,"a",@progbits
	.sectionflags	@""
	.align	4
.nv.constant0._ZN3cub18CUB_300001_SM_10006detail11EmptyKernelIvEEvv:
	.zero		896


//--------------------- .nv.constant0._Z9algoritamN6thrust24THRUST_300001_SM_1000_NS13device_vectorIiNS0_16device_allocatorIiEEEES4_RS4_Pf --------------------------
	.section	.nv.constant0._Z9algoritamN6thrust24THRUST_300001_SM_1000_NS13device_vectorIiNS0_16device_allocatorIiEEEES4_RS4_Pf,"a",@progbits
	.sectionflags	@""
	.align	4
.nv.constant0._Z9algoritamN6thrust24THRUST_300001_SM_1000_NS13device_vectorIiNS0_16device_allocatorIiEEEES4_RS4_Pf:
	.zero		976


//--------------------- SYMBOLS --------------------------

	.type		.nv.reservedSmem.offset0,@object
	.size		.nv.reservedSmem.offset0,0x4
